//
// Generated by NVIDIA NVVM Compiler
//
// Compiler Build ID: CL-36424714
// Cuda compilation tools, release 13.0, V13.0.88
// Based on NVVM 20.0.0
//

.version 9.0
.target sm_100
.address_size 64

	// .globl	_Z5setupP17curandStateXORWOW
.global .align 4 .b8 precalc_xorwow_matrix[102400];
.global .align 4 .b8 precalc_xorwow_offset_matrix[102400];
.global .align 4 .b8 mrg32k3aM1[2304];
.global .align 4 .b8 mrg32k3aM2[2304];
.global .align 4 .b8 mrg32k3aM1SubSeq[2016];
.global .align 4 .b8 mrg32k3aM2SubSeq[2016];
.global .align 4 .b8 mrg32k3aM1Seq[2304];
.global .align 4 .b8 mrg32k3aM2Seq[2304];
.const .align 8 .b8 __cr_lgamma_table[72];

.visible .entry _Z5setupP17curandStateXORWOW(
	.param .u64 .ptr .align 1 _Z5setupP17curandStateXORWOW_param_0
)
{
	.reg .pred 	%p<24>;
	.reg .b32 	%r<406>;
	.reg .b64 	%rd<18>;

	ld.param.u64 	%rd8, [_Z5setupP17curandStateXORWOW_param_0];
	cvta.to.global.u64 	%rd9, %rd8;
	mov.u32 	%r182, %tid.x;
	mov.u32 	%r183, %ctaid.x;
	shl.b32 	%r184, %r183, 6;
	add.s32 	%r185, %r184, %r182;
	cvt.s64.s32 	%rd17, %r185;
	mul.wide.s32 	%rd10, %r185, 48;
	add.s64 	%rd2, %rd9, %rd10;
	mov.b32 	%r186, 1593684748;
	mov.b32 	%r187, 832094735;
	st.global.v2.u32 	[%rd2], {%r187, %r186};
	mov.b32 	%r188, -123459836;
	mov.b32 	%r189, 1111207954;
	st.global.v2.u32 	[%rd2+8], {%r189, %r188};
	mov.b32 	%r190, 1476011280;
	mov.b32 	%r191, -589760388;
	st.global.v2.u32 	[%rd2+16], {%r191, %r190};
	setp.eq.s32 	%p1, %r185, 0;
	@%p1 bra 	$L__BB0_42;
	mov.b32 	%r312, 0;
	mov.u64 	%rd12, precalc_xorwow_matrix;
$L__BB0_2:
	and.b64  	%rd4, %rd17, 3;
	setp.eq.s64 	%p2, %rd4, 0;
	@%p2 bra 	$L__BB0_41;
	mul.wide.u32 	%rd11, %r312, 3200;
	add.s64 	%rd5, %rd12, %rd11;
	cvt.u32.u64 	%r2, %rd4;
	mov.b32 	%r313, 0;
$L__BB0_4:
	mov.b32 	%r326, 0;
	mov.u32 	%r327, %r326;
	mov.u32 	%r328, %r326;
	mov.u32 	%r329, %r326;
	mov.u32 	%r330, %r326;
	mov.u32 	%r319, %r326;
$L__BB0_5:
	mul.wide.u32 	%rd13, %r319, 4;
	add.s64 	%rd14, %rd2, %rd13;
	ld.global.u32 	%r10, [%rd14+4];
	shl.b32 	%r11, %r319, 5;
	mov.b32 	%r325, 0;
$L__BB0_6:
	.pragma "nounroll";
	shr.u32 	%r196, %r10, %r325;
	and.b32  	%r197, %r196, 1;
	setp.eq.b32 	%p3, %r197, 1;
	not.pred 	%p4, %p3;
	add.s32 	%r198, %r11, %r325;
	mul.lo.s32 	%r199, %r198, 5;
	mul.wide.u32 	%rd15, %r199, 4;
	add.s64 	%rd6, %rd5, %rd15;
	@%p4 bra 	$L__BB0_8;
	ld.global.u32 	%r200, [%rd6];
	xor.b32  	%r330, %r330, %r200;
	ld.global.u32 	%r201, [%rd6+4];
	xor.b32  	%r329, %r329, %r201;
	ld.global.u32 	%r202, [%rd6+8];
	xor.b32  	%r328, %r328, %r202;
	ld.global.u32 	%r203, [%rd6+12];
	xor.b32  	%r327, %r327, %r203;
	ld.global.u32 	%r204, [%rd6+16];
	xor.b32  	%r326, %r326, %r204;
$L__BB0_8:
	and.b32  	%r206, %r196, 2;
	setp.eq.s32 	%p5, %r206, 0;
	@%p5 bra 	$L__BB0_10;
	ld.global.u32 	%r207, [%rd6+20];
	xor.b32  	%r330, %r330, %r207;
	ld.global.u32 	%r208, [%rd6+24];
	xor.b32  	%r329, %r329, %r208;
	ld.global.u32 	%r209, [%rd6+28];
	xor.b32  	%r328, %r328, %r209;
	ld.global.u32 	%r210, [%rd6+32];
	xor.b32  	%r327, %r327, %r210;
	ld.global.u32 	%r211, [%rd6+36];
	xor.b32  	%r326, %r326, %r211;
$L__BB0_10:
	and.b32  	%r213, %r196, 4;
	setp.eq.s32 	%p6, %r213, 0;
	@%p6 bra 	$L__BB0_12;
	ld.global.u32 	%r214, [%rd6+40];
	xor.b32  	%r330, %r330, %r214;
	ld.global.u32 	%r215, [%rd6+44];
	xor.b32  	%r329, %r329, %r215;
	ld.global.u32 	%r216, [%rd6+48];
	xor.b32  	%r328, %r328, %r216;
	ld.global.u32 	%r217, [%rd6+52];
	xor.b32  	%r327, %r327, %r217;
	ld.global.u32 	%r218, [%rd6+56];
	xor.b32  	%r326, %r326, %r218;
$L__BB0_12:
	and.b32  	%r220, %r196, 8;
	setp.eq.s32 	%p7, %r220, 0;
	@%p7 bra 	$L__BB0_14;
	ld.global.u32 	%r221, [%rd6+60];
	xor.b32  	%r330, %r330, %r221;
	ld.global.u32 	%r222, [%rd6+64];
	xor.b32  	%r329, %r329, %r222;
	ld.global.u32 	%r223, [%rd6+68];
	xor.b32  	%r328, %r328, %r223;
	ld.global.u32 	%r224, [%rd6+72];
	xor.b32  	%r327, %r327, %r224;
	ld.global.u32 	%r225, [%rd6+76];
	xor.b32  	%r326, %r326, %r225;
$L__BB0_14:
	and.b32  	%r227, %r196, 16;
	setp.eq.s32 	%p8, %r227, 0;
	@%p8 bra 	$L__BB0_16;
	ld.global.u32 	%r228, [%rd6+80];
	xor.b32  	%r330, %r330, %r228;
	ld.global.u32 	%r229, [%rd6+84];
	xor.b32  	%r329, %r329, %r229;
	ld.global.u32 	%r230, [%rd6+88];
	xor.b32  	%r328, %r328, %r230;
	ld.global.u32 	%r231, [%rd6+92];
	xor.b32  	%r327, %r327, %r231;
	ld.global.u32 	%r232, [%rd6+96];
	xor.b32  	%r326, %r326, %r232;
$L__BB0_16:
	and.b32  	%r234, %r196, 32;
	setp.eq.s32 	%p9, %r234, 0;
	@%p9 bra 	$L__BB0_18;
	ld.global.u32 	%r235, [%rd6+100];
	xor.b32  	%r330, %r330, %r235;
	ld.global.u32 	%r236, [%rd6+104];
	xor.b32  	%r329, %r329, %r236;
	ld.global.u32 	%r237, [%rd6+108];
	xor.b32  	%r328, %r328, %r237;
	ld.global.u32 	%r238, [%rd6+112];
	xor.b32  	%r327, %r327, %r238;
	ld.global.u32 	%r239, [%rd6+116];
	xor.b32  	%r326, %r326, %r239;
$L__BB0_18:
	and.b32  	%r241, %r196, 64;
	setp.eq.s32 	%p10, %r241, 0;
	@%p10 bra 	$L__BB0_20;
	ld.global.u32 	%r242, [%rd6+120];
	xor.b32  	%r330, %r330, %r242;
	ld.global.u32 	%r243, [%rd6+124];
	xor.b32  	%r329, %r329, %r243;
	ld.global.u32 	%r244, [%rd6+128];
	xor.b32  	%r328, %r328, %r244;
	ld.global.u32 	%r245, [%rd6+132];
	xor.b32  	%r327, %r327, %r245;
	ld.global.u32 	%r246, [%rd6+136];
	xor.b32  	%r326, %r326, %r246;
$L__BB0_20:
	and.b32  	%r248, %r196, 128;
	setp.eq.s32 	%p11, %r248, 0;
	@%p11 bra 	$L__BB0_22;
	ld.global.u32 	%r249, [%rd6+140];
	xor.b32  	%r330, %r330, %r249;
	ld.global.u32 	%r250, [%rd6+144];
	xor.b32  	%r329, %r329, %r250;
	ld.global.u32 	%r251, [%rd6+148];
	xor.b32  	%r328, %r328, %r251;
	ld.global.u32 	%r252, [%rd6+152];
	xor.b32  	%r327, %r327, %r252;
	ld.global.u32 	%r253, [%rd6+156];
	xor.b32  	%r326, %r326, %r253;
$L__BB0_22:
	and.b32  	%r255, %r196, 256;
	setp.eq.s32 	%p12, %r255, 0;
	@%p12 bra 	$L__BB0_24;
	ld.global.u32 	%r256, [%rd6+160];
	xor.b32  	%r330, %r330, %r256;
	ld.global.u32 	%r257, [%rd6+164];
	xor.b32  	%r329, %r329, %r257;
	ld.global.u32 	%r258, [%rd6+168];
	xor.b32  	%r328, %r328, %r258;
	ld.global.u32 	%r259, [%rd6+172];
	xor.b32  	%r327, %r327, %r259;
	ld.global.u32 	%r260, [%rd6+176];
	xor.b32  	%r326, %r326, %r260;
$L__BB0_24:
	and.b32  	%r262, %r196, 512;
	setp.eq.s32 	%p13, %r262, 0;
	@%p13 bra 	$L__BB0_26;
	ld.global.u32 	%r263, [%rd6+180];
	xor.b32  	%r330, %r330, %r263;
	ld.global.u32 	%r264, [%rd6+184];
	xor.b32  	%r329, %r329, %r264;
	ld.global.u32 	%r265, [%rd6+188];
	xor.b32  	%r328, %r328, %r265;
	ld.global.u32 	%r266, [%rd6+192];
	xor.b32  	%r327, %r327, %r266;
	ld.global.u32 	%r267, [%rd6+196];
	xor.b32  	%r326, %r326, %r267;
$L__BB0_26:
	and.b32  	%r269, %r196, 1024;
	setp.eq.s32 	%p14, %r269, 0;
	@%p14 bra 	$L__BB0_28;
	ld.global.u32 	%r270, [%rd6+200];
	xor.b32  	%r330, %r330, %r270;
	ld.global.u32 	%r271, [%rd6+204];
	xor.b32  	%r329, %r329, %r271;
	ld.global.u32 	%r272, [%rd6+208];
	xor.b32  	%r328, %r328, %r272;
	ld.global.u32 	%r273, [%rd6+212];
	xor.b32  	%r327, %r327, %r273;
	ld.global.u32 	%r274, [%rd6+216];
	xor.b32  	%r326, %r326, %r274;
$L__BB0_28:
	and.b32  	%r276, %r196, 2048;
	setp.eq.s32 	%p15, %r276, 0;
	@%p15 bra 	$L__BB0_30;
	ld.global.u32 	%r277, [%rd6+220];
	xor.b32  	%r330, %r330, %r277;
	ld.global.u32 	%r278, [%rd6+224];
	xor.b32  	%r329, %r329, %r278;
	ld.global.u32 	%r279, [%rd6+228];
	xor.b32  	%r328, %r328, %r279;
	ld.global.u32 	%r280, [%rd6+232];
	xor.b32  	%r327, %r327, %r280;
	ld.global.u32 	%r281, [%rd6+236];
	xor.b32  	%r326, %r326, %r281;
$L__BB0_30:
	and.b32  	%r283, %r196, 4096;
	setp.eq.s32 	%p16, %r283, 0;
	@%p16 bra 	$L__BB0_32;
	ld.global.u32 	%r284, [%rd6+240];
	xor.b32  	%r330, %r330, %r284;
	ld.global.u32 	%r285, [%rd6+244];
	xor.b32  	%r329, %r329, %r285;
	ld.global.u32 	%r286, [%rd6+248];
	xor.b32  	%r328, %r328, %r286;
	ld.global.u32 	%r287, [%rd6+252];
	xor.b32  	%r327, %r327, %r287;
	ld.global.u32 	%r288, [%rd6+256];
	xor.b32  	%r326, %r326, %r288;
$L__BB0_32:
	and.b32  	%r290, %r196, 8192;
	setp.eq.s32 	%p17, %r290, 0;
	@%p17 bra 	$L__BB0_34;
	ld.global.u32 	%r291, [%rd6+260];
	xor.b32  	%r330, %r330, %r291;
	ld.global.u32 	%r292, [%rd6+264];
	xor.b32  	%r329, %r329, %r292;
	ld.global.u32 	%r293, [%rd6+268];
	xor.b32  	%r328, %r328, %r293;
	ld.global.u32 	%r294, [%rd6+272];
	xor.b32  	%r327, %r327, %r294;
	ld.global.u32 	%r295, [%rd6+276];
	xor.b32  	%r326, %r326, %r295;
$L__BB0_34:
	and.b32  	%r297, %r196, 16384;
	setp.eq.s32 	%p18, %r297, 0;
	@%p18 bra 	$L__BB0_36;
	ld.global.u32 	%r298, [%rd6+280];
	xor.b32  	%r330, %r330, %r298;
	ld.global.u32 	%r299, [%rd6+284];
	xor.b32  	%r329, %r329, %r299;
	ld.global.u32 	%r300, [%rd6+288];
	xor.b32  	%r328, %r328, %r300;
	ld.global.u32 	%r301, [%rd6+292];
	xor.b32  	%r327, %r327, %r301;
	ld.global.u32 	%r302, [%rd6+296];
	xor.b32  	%r326, %r326, %r302;
$L__BB0_36:
	and.b32  	%r304, %r196, 32768;
	setp.eq.s32 	%p19, %r304, 0;
	@%p19 bra 	$L__BB0_38;
	ld.global.u32 	%r305, [%rd6+300];
	xor.b32  	%r330, %r330, %r305;
	ld.global.u32 	%r306, [%rd6+304];
	xor.b32  	%r329, %r329, %r306;
	ld.global.u32 	%r307, [%rd6+308];
	xor.b32  	%r328, %r328, %r307;
	ld.global.u32 	%r308, [%rd6+312];
	xor.b32  	%r327, %r327, %r308;
	ld.global.u32 	%r309, [%rd6+316];
	xor.b32  	%r326, %r326, %r309;
$L__BB0_38:
	add.s32 	%r325, %r325, 16;
	setp.ne.s32 	%p20, %r325, 32;
	@%p20 bra 	$L__BB0_6;
	mad.lo.s32 	%r310, %r319, -31, %r11;
	add.s32 	%r319, %r310, 1;
	setp.ne.s32 	%p21, %r319, 5;
	@%p21 bra 	$L__BB0_5;
	st.global.u32 	[%rd2+4], %r330;
	st.global.u32 	[%rd2+8], %r329;
	st.global.u32 	[%rd2+12], %r328;
	st.global.u32 	[%rd2+16], %r327;
	st.global.u32 	[%rd2+20], %r326;
	add.s32 	%r313, %r313, 1;
	setp.lt.u32 	%p22, %r313, %r2;
	@%p22 bra 	$L__BB0_4;
$L__BB0_41:
	shr.u64 	%rd7, %rd17, 2;
	add.s32 	%r312, %r312, 1;
	setp.gt.u64 	%p23, %rd17, 3;
	mov.u64 	%rd17, %rd7;
	@%p23 bra 	$L__BB0_2;
$L__BB0_42:
	mov.b32 	%r311, 0;
	st.global.v2.u32 	[%rd2+24], {%r311, %r311};
	st.global.u32 	[%rd2+32], %r311;
	mov.b64 	%rd16, 0;
	st.global.u64 	[%rd2+40], %rd16;
	ret;

}
	// .globl	_Z8generateP17curandStateXORWOWiPj
.visible .entry _Z8generateP17curandStateXORWOWiPj(
	.param .u64 .ptr .align 1 _Z8generateP17curandStateXORWOWiPj_param_0,
	.param .u32 _Z8generateP17curandStateXORWOWiPj_param_1,
	.param .u64 .ptr .align 1 _Z8generateP17curandStateXORWOWiPj_param_2
)
{
	.reg .pred 	%p<10>;
	.reg .b32 	%r<358>;
	.reg .b32 	%f<47>;
	.reg .b64 	%rd<37>;
	.reg .b64 	%fd<2>;

	ld.param.u64 	%rd3, [_Z8generateP17curandStateXORWOWiPj_param_0];
	ld.param.u32 	%r98, [_Z8generateP17curandStateXORWOWiPj_param_1];
	ld.param.u64 	%rd4, [_Z8generateP17curandStateXORWOWiPj_param_2];
	cvta.to.global.u64 	%rd1, %rd4;
	cvta.to.global.u64 	%rd5, %rd3;
	mov.u32 	%r99, %tid.x;
	mov.u32 	%r100, %ctaid.x;
	shl.b32 	%r101, %r100, 6;
	add.s32 	%r102, %r101, %r99;
	mul.wide.s32 	%rd6, %r102, 48;
	add.s64 	%rd2, %rd5, %rd6;
	ld.global.v2.u32 	{%r357, %r337}, [%rd2];
	ld.global.v2.u32 	{%r338, %r339}, [%rd2+8];
	ld.global.v2.u32 	{%r340, %r316}, [%rd2+16];
	ld.global.v2.u32 	{%r7, %r8}, [%rd2+24];
	ld.global.f32 	%f1, [%rd2+32];
	ld.global.f64 	%fd1, [%rd2+40];
	setp.lt.s32 	%p1, %r98, 1;
	mov.u32 	%r352, %r316;
	mov.u32 	%r353, %r340;
	mov.u32 	%r354, %r339;
	mov.u32 	%r355, %r338;
	mov.u32 	%r356, %r337;
	@%p1 bra 	$L__BB1_13;
	and.b32  	%r9, %r98, 7;
	setp.lt.u32 	%p2, %r98, 8;
	mov.b32 	%r335, 0;
	@%p2 bra 	$L__BB1_5;
	and.b32  	%r335, %r98, 2147483640;
	neg.s32 	%r311, %r335;
	add.s32 	%r302, %r357, 1449748;
	mov.b32 	%r310, 700;
	mov.b32 	%r309, 600;
	mov.b32 	%r308, 500;
	mov.b32 	%r307, 400;
	mov.b32 	%r306, 300;
	mov.b32 	%r305, 200;
	mov.b32 	%r304, 100;
	mov.b32 	%r303, 0;
$L__BB1_3:
	.pragma "nounroll";
	shr.u32 	%r114, %r337, 2;
	xor.b32  	%r115, %r114, %r337;
	shl.b32 	%r116, %r316, 4;
	shl.b32 	%r117, %r115, 1;
	xor.b32  	%r118, %r116, %r117;
	xor.b32  	%r119, %r118, %r316;
	xor.b32  	%r120, %r119, %r115;
	add.s32 	%r121, %r302, %r120;
	add.s32 	%r122, %r121, -1087311;
	cvt.rn.f32.u32 	%f2, %r122;
	fma.rn.f32 	%f3, %f2, 0f2F800000, 0f2F000000;
	mul.f32 	%f4, %f3, 0f42C80000;
	cvt.rzi.s32.f32 	%r123, %f4;
	add.s32 	%r124, %r123, %r303;
	mul.wide.s32 	%rd7, %r124, 4;
	add.s64 	%rd8, %rd1, %rd7;
	ld.global.u32 	%r125, [%rd8];
	add.s32 	%r126, %r125, 1;
	st.global.u32 	[%rd8], %r126;
	shr.u32 	%r127, %r338, 2;
	xor.b32  	%r128, %r127, %r338;
	shl.b32 	%r129, %r120, 4;
	shl.b32 	%r130, %r128, 1;
	xor.b32  	%r131, %r129, %r130;
	xor.b32  	%r132, %r131, %r120;
	xor.b32  	%r133, %r132, %r128;
	add.s32 	%r134, %r302, %r133;
	add.s32 	%r135, %r134, -724874;
	cvt.rn.f32.u32 	%f5, %r135;
	fma.rn.f32 	%f6, %f5, 0f2F800000, 0f2F000000;
	mul.f32 	%f7, %f6, 0f42C80000;
	cvt.rzi.s32.f32 	%r136, %f7;
	add.s32 	%r137, %r136, %r304;
	mul.wide.s32 	%rd9, %r137, 4;
	add.s64 	%rd10, %rd1, %rd9;
	ld.global.u32 	%r138, [%rd10];
	add.s32 	%r139, %r138, 1;
	st.global.u32 	[%rd10], %r139;
	shr.u32 	%r140, %r339, 2;
	xor.b32  	%r141, %r140, %r339;
	shl.b32 	%r142, %r133, 4;
	shl.b32 	%r143, %r141, 1;
	xor.b32  	%r144, %r142, %r143;
	xor.b32  	%r145, %r144, %r133;
	xor.b32  	%r146, %r145, %r141;
	add.s32 	%r147, %r302, %r146;
	add.s32 	%r148, %r147, -362437;
	cvt.rn.f32.u32 	%f8, %r148;
	fma.rn.f32 	%f9, %f8, 0f2F800000, 0f2F000000;
	mul.f32 	%f10, %f9, 0f42C80000;
	cvt.rzi.s32.f32 	%r149, %f10;
	add.s32 	%r150, %r149, %r305;
	mul.wide.s32 	%rd11, %r150, 4;
	add.s64 	%rd12, %rd1, %rd11;
	ld.global.u32 	%r151, [%rd12];
	add.s32 	%r152, %r151, 1;
	st.global.u32 	[%rd12], %r152;
	shr.u32 	%r153, %r340, 2;
	xor.b32  	%r154, %r153, %r340;
	shl.b32 	%r155, %r146, 4;
	shl.b32 	%r156, %r154, 1;
	xor.b32  	%r157, %r155, %r156;
	xor.b32  	%r158, %r157, %r146;
	xor.b32  	%r337, %r158, %r154;
	shr.u32 	%r159, %r316, 2;
	xor.b32  	%r160, %r159, %r316;
	shl.b32 	%r161, %r337, 4;
	shl.b32 	%r162, %r160, 1;
	xor.b32  	%r163, %r161, %r162;
	xor.b32  	%r164, %r163, %r337;
	xor.b32  	%r338, %r164, %r160;
	shr.u32 	%r165, %r120, 2;
	xor.b32  	%r166, %r165, %r120;
	shl.b32 	%r167, %r338, 4;
	shl.b32 	%r168, %r166, 1;
	xor.b32  	%r169, %r167, %r168;
	xor.b32  	%r170, %r169, %r338;
	xor.b32  	%r339, %r170, %r166;
	shr.u32 	%r171, %r133, 2;
	xor.b32  	%r172, %r171, %r133;
	shl.b32 	%r173, %r339, 4;
	shl.b32 	%r174, %r172, 1;
	xor.b32  	%r175, %r173, %r174;
	xor.b32  	%r176, %r175, %r339;
	xor.b32  	%r340, %r176, %r172;
	shr.u32 	%r177, %r146, 2;
	xor.b32  	%r178, %r177, %r146;
	shl.b32 	%r179, %r340, 4;
	shl.b32 	%r180, %r178, 1;
	xor.b32  	%r181, %r179, %r180;
	xor.b32  	%r182, %r181, %r340;
	xor.b32  	%r316, %r182, %r178;
	add.s32 	%r183, %r302, %r316;
	add.s32 	%r184, %r337, %r302;
	cvt.rn.f32.u32 	%f11, %r184;
	fma.rn.f32 	%f12, %f11, 0f2F800000, 0f2F000000;
	mul.f32 	%f13, %f12, 0f42C80000;
	cvt.rzi.s32.f32 	%r185, %f13;
	add.s32 	%r186, %r185, %r306;
	mul.wide.s32 	%rd13, %r186, 4;
	add.s64 	%rd14, %rd1, %rd13;
	ld.global.u32 	%r187, [%rd14];
	add.s32 	%r188, %r187, 1;
	st.global.u32 	[%rd14], %r188;
	add.s32 	%r189, %r302, %r338;
	add.s32 	%r190, %r189, 362437;
	cvt.rn.f32.u32 	%f14, %r190;
	fma.rn.f32 	%f15, %f14, 0f2F800000, 0f2F000000;
	mul.f32 	%f16, %f15, 0f42C80000;
	cvt.rzi.s32.f32 	%r191, %f16;
	add.s32 	%r192, %r191, %r307;
	mul.wide.s32 	%rd15, %r192, 4;
	add.s64 	%rd16, %rd1, %rd15;
	ld.global.u32 	%r193, [%rd16];
	add.s32 	%r194, %r193, 1;
	st.global.u32 	[%rd16], %r194;
	add.s32 	%r195, %r302, %r339;
	add.s32 	%r196, %r195, 724874;
	cvt.rn.f32.u32 	%f17, %r196;
	fma.rn.f32 	%f18, %f17, 0f2F800000, 0f2F000000;
	mul.f32 	%f19, %f18, 0f42C80000;
	cvt.rzi.s32.f32 	%r197, %f19;
	add.s32 	%r198, %r197, %r308;
	mul.wide.s32 	%rd17, %r198, 4;
	add.s64 	%rd18, %rd1, %rd17;
	ld.global.u32 	%r199, [%rd18];
	add.s32 	%r200, %r199, 1;
	st.global.u32 	[%rd18], %r200;
	add.s32 	%r201, %r302, %r340;
	add.s32 	%r202, %r201, 1087311;
	cvt.rn.f32.u32 	%f20, %r202;
	fma.rn.f32 	%f21, %f20, 0f2F800000, 0f2F000000;
	mul.f32 	%f22, %f21, 0f42C80000;
	cvt.rzi.s32.f32 	%r203, %f22;
	add.s32 	%r204, %r203, %r309;
	mul.wide.s32 	%rd19, %r204, 4;
	add.s64 	%rd20, %rd1, %rd19;
	ld.global.u32 	%r205, [%rd20];
	add.s32 	%r206, %r205, 1;
	st.global.u32 	[%rd20], %r206;
	add.s32 	%r207, %r183, 1449748;
	cvt.rn.f32.u32 	%f23, %r207;
	fma.rn.f32 	%f24, %f23, 0f2F800000, 0f2F000000;
	mul.f32 	%f25, %f24, 0f42C80000;
	cvt.rzi.s32.f32 	%r208, %f25;
	add.s32 	%r209, %r208, %r310;
	mul.wide.s32 	%rd21, %r209, 4;
	add.s64 	%rd22, %rd1, %rd21;
	ld.global.u32 	%r210, [%rd22];
	add.s32 	%r211, %r210, 1;
	st.global.u32 	[%rd22], %r211;
	add.s32 	%r311, %r311, 8;
	add.s32 	%r310, %r310, 800;
	add.s32 	%r309, %r309, 800;
	add.s32 	%r308, %r308, 800;
	add.s32 	%r307, %r307, 800;
	add.s32 	%r306, %r306, 800;
	add.s32 	%r305, %r305, 800;
	add.s32 	%r304, %r304, 800;
	add.s32 	%r303, %r303, 800;
	add.s32 	%r302, %r302, 2899496;
	setp.ne.s32 	%p3, %r311, 0;
	@%p3 bra 	$L__BB1_3;
	add.s32 	%r357, %r302, -1449748;
	mov.u32 	%r356, %r337;
	mov.u32 	%r355, %r338;
	mov.u32 	%r354, %r339;
	mov.u32 	%r353, %r340;
	mov.u32 	%r352, %r316;
$L__BB1_5:
	setp.eq.s32 	%p4, %r9, 0;
	@%p4 bra 	$L__BB1_13;
	and.b32  	%r57, %r98, 3;
	setp.lt.u32 	%p5, %r9, 4;
	mov.u32 	%r341, %r316;
	@%p5 bra 	$L__BB1_8;
	shr.u32 	%r213, %r337, 2;
	xor.b32  	%r214, %r213, %r337;
	shl.b32 	%r215, %r316, 4;
	shl.b32 	%r216, %r214, 1;
	xor.b32  	%r217, %r215, %r216;
	xor.b32  	%r218, %r217, %r316;
	xor.b32  	%r355, %r218, %r214;
	add.s32 	%r219, %r357, %r355;
	add.s32 	%r220, %r219, 362437;
	cvt.rn.f32.u32 	%f26, %r220;
	fma.rn.f32 	%f27, %f26, 0f2F800000, 0f2F000000;
	mul.lo.s32 	%r221, %r335, 100;
	mul.f32 	%f28, %f27, 0f42C80000;
	cvt.rzi.s32.f32 	%r222, %f28;
	add.s32 	%r223, %r222, %r221;
	mul.wide.s32 	%rd23, %r223, 4;
	add.s64 	%rd24, %rd1, %rd23;
	ld.global.u32 	%r224, [%rd24];
	add.s32 	%r225, %r224, 1;
	st.global.u32 	[%rd24], %r225;
	shr.u32 	%r226, %r338, 2;
	xor.b32  	%r227, %r226, %r338;
	shl.b32 	%r228, %r355, 4;
	shl.b32 	%r229, %r227, 1;
	xor.b32  	%r230, %r228, %r229;
	xor.b32  	%r231, %r230, %r355;
	xor.b32  	%r354, %r231, %r227;
	add.s32 	%r232, %r357, %r354;
	add.s32 	%r233, %r232, 724874;
	cvt.rn.f32.u32 	%f29, %r233;
	fma.rn.f32 	%f30, %f29, 0f2F800000, 0f2F000000;
	mul.f32 	%f31, %f30, 0f42C80000;
	cvt.rzi.s32.f32 	%r234, %f31;
	add.s32 	%r235, %r221, %r234;
	add.s32 	%r236, %r235, 100;
	mul.wide.s32 	%rd25, %r236, 4;
	add.s64 	%rd26, %rd1, %rd25;
	ld.global.u32 	%r237, [%rd26];
	add.s32 	%r238, %r237, 1;
	st.global.u32 	[%rd26], %r238;
	shr.u32 	%r239, %r339, 2;
	xor.b32  	%r240, %r239, %r339;
	shl.b32 	%r241, %r354, 4;
	shl.b32 	%r242, %r240, 1;
	xor.b32  	%r243, %r241, %r242;
	xor.b32  	%r244, %r243, %r354;
	xor.b32  	%r353, %r244, %r240;
	add.s32 	%r245, %r357, %r353;
	add.s32 	%r246, %r245, 1087311;
	cvt.rn.f32.u32 	%f32, %r246;
	fma.rn.f32 	%f33, %f32, 0f2F800000, 0f2F000000;
	mul.f32 	%f34, %f33, 0f42C80000;
	cvt.rzi.s32.f32 	%r247, %f34;
	add.s32 	%r248, %r221, %r247;
	add.s32 	%r249, %r248, 200;
	mul.wide.s32 	%rd27, %r249, 4;
	add.s64 	%rd28, %rd1, %rd27;
	ld.global.u32 	%r250, [%rd28];
	add.s32 	%r251, %r250, 1;
	st.global.u32 	[%rd28], %r251;
	shr.u32 	%r252, %r340, 2;
	xor.b32  	%r253, %r252, %r340;
	shl.b32 	%r254, %r353, 4;
	shl.b32 	%r255, %r253, 1;
	xor.b32  	%r256, %r254, %r255;
	xor.b32  	%r257, %r256, %r353;
	xor.b32  	%r352, %r257, %r253;
	add.s32 	%r357, %r357, 1449748;
	add.s32 	%r258, %r352, %r357;
	cvt.rn.f32.u32 	%f35, %r258;
	fma.rn.f32 	%f36, %f35, 0f2F800000, 0f2F000000;
	mul.f32 	%f37, %f36, 0f42C80000;
	cvt.rzi.s32.f32 	%r259, %f37;
	add.s32 	%r260, %r221, %r259;
	add.s32 	%r261, %r260, 300;
	mul.wide.s32 	%rd29, %r261, 4;
	add.s64 	%rd30, %rd1, %rd29;
	ld.global.u32 	%r262, [%rd30];
	add.s32 	%r263, %r262, 1;
	st.global.u32 	[%rd30], %r263;
	add.s32 	%r335, %r335, 4;
	mov.u32 	%r337, %r316;
	mov.u32 	%r338, %r355;
	mov.u32 	%r339, %r354;
	mov.u32 	%r340, %r353;
	mov.u32 	%r341, %r352;
$L__BB1_8:
	setp.eq.s32 	%p6, %r57, 0;
	mov.u32 	%r356, %r316;
	@%p6 bra 	$L__BB1_13;
	setp.eq.s32 	%p7, %r57, 1;
	mov.u32 	%r349, %r339;
	mov.u32 	%r350, %r340;
	mov.u32 	%r351, %r341;
	@%p7 bra 	$L__BB1_11;
	shr.u32 	%r265, %r337, 2;
	xor.b32  	%r266, %r265, %r337;
	shl.b32 	%r267, %r341, 4;
	shl.b32 	%r268, %r266, 1;
	xor.b32  	%r269, %r267, %r268;
	xor.b32  	%r270, %r269, %r341;
	xor.b32  	%r353, %r270, %r266;
	add.s32 	%r271, %r357, %r353;
	add.s32 	%r272, %r271, 362437;
	cvt.rn.f32.u32 	%f38, %r272;
	fma.rn.f32 	%f39, %f38, 0f2F800000, 0f2F000000;
	mul.lo.s32 	%r273, %r335, 100;
	mul.f32 	%f40, %f39, 0f42C80000;
	cvt.rzi.s32.f32 	%r274, %f40;
	add.s32 	%r275, %r274, %r273;
	mul.wide.s32 	%rd31, %r275, 4;
	add.s64 	%rd32, %rd1, %rd31;
	ld.global.u32 	%r276, [%rd32];
	add.s32 	%r277, %r276, 1;
	st.global.u32 	[%rd32], %r277;
	shr.u32 	%r278, %r338, 2;
	xor.b32  	%r279, %r278, %r338;
	shl.b32 	%r280, %r353, 4;
	shl.b32 	%r281, %r279, 1;
	xor.b32  	%r282, %r280, %r281;
	xor.b32  	%r283, %r282, %r353;
	xor.b32  	%r352, %r283, %r279;
	add.s32 	%r357, %r357, 724874;
	add.s32 	%r284, %r352, %r357;
	cvt.rn.f32.u32 	%f41, %r284;
	fma.rn.f32 	%f42, %f41, 0f2F800000, 0f2F000000;
	mul.f32 	%f43, %f42, 0f42C80000;
	cvt.rzi.s32.f32 	%r285, %f43;
	add.s32 	%r286, %r273, %r285;
	add.s32 	%r287, %r286, 100;
	mul.wide.s32 	%rd33, %r287, 4;
	add.s64 	%rd34, %rd1, %rd33;
	ld.global.u32 	%r288, [%rd34];
	add.s32 	%r289, %r288, 1;
	st.global.u32 	[%rd34], %r289;
	add.s32 	%r335, %r335, 2;
	mov.u32 	%r337, %r339;
	mov.u32 	%r338, %r340;
	mov.u32 	%r349, %r341;
	mov.u32 	%r350, %r353;
	mov.u32 	%r351, %r352;
$L__BB1_11:
	and.b32  	%r290, %r98, 1;
	setp.eq.b32 	%p8, %r290, 1;
	not.pred 	%p9, %p8;
	mov.u32 	%r354, %r341;
	mov.u32 	%r355, %r340;
	mov.u32 	%r356, %r339;
	@%p9 bra 	$L__BB1_13;
	shr.u32 	%r291, %r337, 2;
	xor.b32  	%r292, %r291, %r337;
	shl.b32 	%r293, %r351, 4;
	shl.b32 	%r294, %r292, 1;
	xor.b32  	%r295, %r293, %r294;
	xor.b32  	%r296, %r295, %r351;
	xor.b32  	%r352, %r296, %r292;
	add.s32 	%r357, %r357, 362437;
	add.s32 	%r297, %r352, %r357;
	cvt.rn.f32.u32 	%f44, %r297;
	fma.rn.f32 	%f45, %f44, 0f2F800000, 0f2F000000;
	mul.f32 	%f46, %f45, 0f42C80000;
	cvt.rzi.s32.f32 	%r298, %f46;
	mad.lo.s32 	%r299, %r335, 100, %r298;
	mul.wide.s32 	%rd35, %r299, 4;
	add.s64 	%rd36, %rd1, %rd35;
	ld.global.u32 	%r300, [%rd36];
	add.s32 	%r301, %r300, 1;
	st.global.u32 	[%rd36], %r301;
	mov.u32 	%r353, %r351;
	mov.u32 	%r354, %r350;
	mov.u32 	%r355, %r349;
	mov.u32 	%r356, %r338;
$L__BB1_13:
	st.global.v2.u32 	[%rd2], {%r357, %r356};
	st.global.v2.u32 	[%rd2+8], {%r355, %r354};
	st.global.v2.u32 	[%rd2+16], {%r353, %r352};
	st.global.v2.u32 	[%rd2+24], {%r7, %r8};
	st.global.f32 	[%rd2+32], %f1;
	st.global.f64 	[%rd2+40], %fd1;
	ret;

}


// ===== COMPILED SASS (sm_100) =====

	.target	sm_100

	.elftype	@"ET_EXEC"


//--------------------- .note.nv.tkinfo           --------------------------
	.section	.note.nv.tkinfo,"",@"SHT_NOTE"
	.sectionflags	@"SHF_NOTE_NV_TKINFO"
	.tkinfo
        /*0018*/ 	.word	0x00000002
        /*0030*/ 	.string	""
        /*0030*/ 	.string	"ptxas"
        /*0030*/ 	.string	"Cuda compilation tools, release 13.0, V13.0.88"
        /*0030*/ 	.string	"Build cuda_13.0.r13.0/compiler.36424714_0"
        /*0030*/ 	.string	"-arch sm_100 -m 64 "



//--------------------- .note.nv.cuinfo           --------------------------
	.section	.note.nv.cuinfo,"",@"SHT_NOTE"
	.sectionflags	@"SHF_NOTE_NV_CUINFO"
        /*0018*/ 	.short	0x0002
        /*001a*/ 	.short	0x0064
        /*001c*/ 	.short	0x0082
	.zero		2


//--------------------- .nv.info                  --------------------------
	.section	.nv.info,"",@"SHT_CUDA_INFO"
	.align	4


	//----- nvinfo : EIATTR_REGCOUNT
	.align		4
        /*0000*/ 	.byte	0x04, 0x2f
        /*0002*/ 	.short	(.L_10 - .L_9)
	.align		4
.L_9:
        /*0004*/ 	.word	index@(_Z5setupP17curandStateXORWOW)
        /*0008*/ 	.word	0x00000020


	//----- nvinfo : EIATTR_FRAME_SIZE
	.align		4
.L_10:
        /*000c*/ 	.byte	0x04, 0x11
        /*000e*/ 	.short	(.L_12 - .L_11)
	.align		4
.L_11:
        /*0010*/ 	.word	index@(_Z5setupP17curandStateXORWOW)
        /*0014*/ 	.word	0x00000000


	//----- nvinfo : EIATTR_REGCOUNT
	.align		4
.L_12:
        /*0018*/ 	.byte	0x04, 0x2f
        /*001a*/ 	.short	(.L_14 - .L_13)
	.align		4
.L_13:
        /*001c*/ 	.word	index@(_Z8generateP17curandStateXORWOWiPj)
        /*0020*/ 	.word	0x00000020


	//----- nvinfo : EIATTR_FRAME_SIZE
	.align		4
.L_14:
        /*0024*/ 	.byte	0x04, 0x11
        /*0026*/ 	.short	(.L_16 - .L_15)
	.align		4
.L_15:
        /*0028*/ 	.word	index@(_Z8generateP17curandStateXORWOWiPj)
        /*002c*/ 	.word	0x00000000


	//----- nvinfo : EIATTR_MIN_STACK_SIZE
	.align		4
.L_16:
        /*0030*/ 	.byte	0x04, 0x12
        /*0032*/ 	.short	(.L_18 - .L_17)
	.align		4
.L_17:
        /*0034*/ 	.word	index@(_Z8generateP17curandStateXORWOWiPj)
        /*0038*/ 	.word	0x00000000


	//----- nvinfo : EIATTR_MIN_STACK_SIZE
	.align		4
.L_18:
        /*003c*/ 	.byte	0x04, 0x12
        /*003e*/ 	.short	(.L_20 - .L_19)
	.align		4
.L_19:
        /*0040*/ 	.word	index@(_Z5setupP17curandStateXORWOW)
        /*0044*/ 	.word	0x00000000
.L_20:


//--------------------- .nv.compat                --------------------------
	.section	.nv.compat,"",@"SHT_CUDA_COMPAT_INFO"
	.align	4
        /*0000*/ 	.byte	0x02, 0x09, 0x00, 0x00, 0x02, 0x02, 0x01, 0x00, 0x02, 0x05, 0x05, 0x00, 0x03, 0x07, 0x01, 0x01
        /*0010*/ 	.byte	0x02, 0x03, 0x00, 0x00, 0x02, 0x06, 0x01, 0x00, 0x04, 0x0b, 0x08, 0x00, 0x09, 0x00, 0x00, 0x00
        /*0020*/ 	.byte	0x00, 0x00, 0x00, 0x00


//--------------------- .nv.info._Z8generateP17curandStateXORWOWiPj --------------------------
	.section	.nv.info._Z8generateP17curandStateXORWOWiPj,"",@"SHT_CUDA_INFO"
	.sectionflags	@""
	.align	4


	//----- nvinfo : EIATTR_CUDA_API_VERSION
	.align		4
        /*0000*/ 	.byte	0x04, 0x37
        /*0002*/ 	.short	(.L_22 - .L_21)
.L_21:
        /*0004*/ 	.word	0x00000082


	//----- nvinfo : EIATTR_KPARAM_INFO
	.align		4
.L_22:
        /*0008*/ 	.byte	0x04, 0x17
        /*000a*/ 	.short	(.L_24 - .L_23)
.L_23:
        /*000c*/ 	.word	0x00000000
        /*0010*/ 	.short	0x0002
        /*0012*/ 	.short	0x0010
        /*0014*/ 	.byte	0x00, 0xf5, 0x21, 0x00


	//----- nvinfo : EIATTR_KPARAM_INFO
	.align		4
.L_24:
        /*0018*/ 	.byte	0x04, 0x17
        /*001a*/ 	.short	(.L_26 - .L_25)
.L_25:
        /*001c*/ 	.word	0x00000000
        /*0020*/ 	.short	0x0001
        /*0022*/ 	.short	0x0008
        /*0024*/ 	.byte	0x00, 0xf0, 0x11, 0x00


	//----- nvinfo : EIATTR_KPARAM_INFO
	.align		4
.L_26:
        /*0028*/ 	.byte	0x04, 0x17
        /*002a*/ 	.short	(.L_28 - .L_27)
.L_27:
        /*002c*/ 	.word	0x00000000
        /*0030*/ 	.short	0x0000
        /*0032*/ 	.short	0x0000
        /*0034*/ 	.byte	0x00, 0xf5, 0x21, 0x00


	//----- nvinfo : EIATTR_SPARSE_MMA_MASK
	.align		4
.L_28:
        /*0038*/ 	.byte	0x03, 0x50
        /*003a*/ 	.short	0x0000


	//----- nvinfo : EIATTR_MAXREG_COUNT
	.align		4
        /*003c*/ 	.byte	0x03, 0x1b
        /*003e*/ 	.short	0x00ff


	//----- nvinfo : EIATTR_MERCURY_ISA_VERSION
	.align		4
        /*0040*/ 	.byte	0x03, 0x5f
        /*0042*/ 	.short	0x0101


	//----- nvinfo : EIATTR_VRC_CTA_INIT_COUNT
	.align		4
        /*0044*/ 	.byte	0x02, 0x4a
	.zero		1
	.zero		1


	//----- nvinfo : EIATTR_EXIT_INSTR_OFFSETS
	.align		4
        /*0048*/ 	.byte	0x04, 0x1c
        /*004a*/ 	.short	(.L_30 - .L_29)


	//   ....[0]....
.L_29:
        /*004c*/ 	.word	0x00001610


	//----- nvinfo : EIATTR_CBANK_PARAM_SIZE
	.align		4
.L_30:
        /*0050*/ 	.byte	0x03, 0x19
        /*0052*/ 	.short	0x0018


	//----- nvinfo : EIATTR_PARAM_CBANK
	.align		4
        /*0054*/ 	.byte	0x04, 0x0a
        /*0056*/ 	.short	(.L_32 - .L_31)
	.align		4
.L_31:
        /*0058*/ 	.word	index@(.nv.constant0._Z8generateP17curandStateXORWOWiPj)
        /*005c*/ 	.short	0x0380
        /*005e*/ 	.short	0x0018


	//----- nvinfo : EIATTR_SW_WAR
	.align		4
.L_32:
        /*0060*/ 	.byte	0x04, 0x36
        /*0062*/ 	.short	(.L_34 - .L_33)
.L_33:
        /*0064*/ 	.word	0x00000008
.L_34:


//--------------------- .nv.info._Z5setupP17curandStateXORWOW --------------------------
	.section	.nv.info._Z5setupP17curandStateXORWOW,"",@"SHT_CUDA_INFO"
	.sectionflags	@""
	.align	4


	//----- nvinfo : EIATTR_CUDA_API_VERSION
	.align		4
        /*0000*/ 	.byte	0x04, 0x37
        /*0002*/ 	.short	(.L_36 - .L_35)
.L_35:
        /*0004*/ 	.word	0x00000082


	//----- nvinfo : EIATTR_KPARAM_INFO
	.align		4
.L_36:
        /*0008*/ 	.byte	0x04, 0x17
        /*000a*/ 	.short	(.L_38 - .L_37)
.L_37:
        /*000c*/ 	.word	0x00000000
        /*0010*/ 	.short	0x0000
        /*0012*/ 	.short	0x0000
        /*0014*/ 	.byte	0x00, 0xf5, 0x21, 0x00


	//----- nvinfo : EIATTR_SPARSE_MMA_MASK
	.align		4
.L_38:
        /*0018*/ 	.byte	0x03, 0x50
        /*001a*/ 	.short	0x0000


	//----- nvinfo : EIATTR_MAXREG_COUNT
	.align		4
        /*001c*/ 	.byte	0x03, 0x1b
        /*001e*/ 	.short	0x00ff


	//----- nvinfo : EIATTR_MERCURY_ISA_VERSION
	.align		4
        /*0020*/ 	.byte	0x03, 0x5f
        /*0022*/ 	.short	0x0101


	//----- nvinfo : EIATTR_VRC_CTA_INIT_COUNT
	.align		4
        /*0024*/ 	.byte	0x02, 0x4a
	.zero		1
	.zero		1


	//----- nvinfo : EIATTR_EXIT_INSTR_OFFSETS
	.align		4
        /*0028*/ 	.byte	0x04, 0x1c
        /*002a*/ 	.short	(.L_40 - .L_39)


	//   ....[0]....
.L_39:
        /*002c*/ 	.word	0x00000f20


	//----- nvinfo : EIATTR_CRS_STACK_SIZE
	.align		4
.L_40:
        /*0030*/ 	.byte	0x04, 0x1e
        /*0032*/ 	.short	(.L_42 - .L_41)
.L_41:
        /*0034*/ 	.word	0x00000000


	//----- nvinfo : EIATTR_CBANK_PARAM_SIZE
	.align		4
.L_42:
        /*0038*/ 	.byte	0x03, 0x19
        /*003a*/ 	.short	0x0008


	//----- nvinfo : EIATTR_PARAM_CBANK
	.align		4
        /*003c*/ 	.byte	0x04, 0x0a
        /*003e*/ 	.short	(.L_44 - .L_43)
	.align		4
.L_43:
        /*0040*/ 	.word	index@(.nv.constant0._Z5setupP17curandStateXORWOW)
        /*0044*/ 	.short	0x0380
        /*0046*/ 	.short	0x0008


	//----- nvinfo : EIATTR_SW_WAR
	.align		4
.L_44:
        /*0048*/ 	.byte	0x04, 0x36
        /*004a*/ 	.short	(.L_46 - .L_45)
.L_45:
        /*004c*/ 	.word	0x00000008
.L_46:


//--------------------- .nv.callgraph             --------------------------
	.section	.nv.callgraph,"",@"SHT_CUDA_CALLGRAPH"
	.align	4
	.sectionentsize	8
	.align		4
        /*0000*/ 	.word	0x00000000
	.align		4
        /*0004*/ 	.word	0xffffffff
	.align		4
        /*0008*/ 	.word	0x00000000
	.align		4
        /*000c*/ 	.word	0xfffffffe
	.align		4
        /*0010*/ 	.word	0x00000000
	.align		4
        /*0014*/ 	.word	0xfffffffd
	.align		4
        /*0018*/ 	.word	0x00000000
	.align		4
        /*001c*/ 	.word	0xfffffffc


//--------------------- .nv.constant4             --------------------------
	.section	.nv.constant4,"a",@progbits
	.align	8
	.align		8
.nv.constant4:
        /*0000*/ 	.dword	precalc_xorwow_matrix
	.align		8
        /*0008*/ 	.dword	precalc_xorwow_offset_matrix
	.align		8
        /*0010*/ 	.dword	mrg32k3aM1
	.align		8
        /*0018*/ 	.dword	mrg32k3aM2
	.align		8
        /*0020*/ 	.dword	mrg32k3aM1SubSeq
	.align		8
        /*0028*/ 	.dword	mrg32k3aM2SubSeq
	.align		8
        /*0030*/ 	.dword	mrg32k3aM1Seq
	.align		8
        /*0038*/ 	.dword	mrg32k3aM2Seq


//--------------------- .nv.constant3             --------------------------
	.section	.nv.constant3,"a",@progbits
	.align	8
.nv.constant3:
	.type		__cr_lgamma_table,@object
	.size		__cr_lgamma_table,(.L_8 - __cr_lgamma_table)
__cr_lgamma_table:
        /*0000*/ 	.byte	0x00, 0x00, 0x00, 0x00, 0x00, 0x00, 0x00, 0x00, 0x00, 0x00, 0x00, 0x00, 0x00, 0x00, 0x00, 0x00
        /*0010*/ 	.byte	0xef, 0x39, 0xfa, 0xfe, 0x42, 0x2e, 0xe6, 0x3f, 0x02, 0x20, 0x2a, 0xfa, 0x0b, 0xab, 0xfc, 0x3f
        /*0020*/ 	.byte	0xf9, 0x2c, 0x92, 0x7c, 0xa7, 0x6c, 0x09, 0x40, 0xc9, 0x79, 0x44, 0x3c, 0x64, 0x26, 0x13, 0x40
        /*0030*/ 	.byte	0xca, 0x01, 0xcf, 0x3a, 0x27, 0x51, 0x1a, 0x40, 0x30, 0xcc, 0x2d, 0xf3, 0xe1, 0x0c, 0x21, 0x40
        /*0040*/ 	.byte	0x0d, 0xb7, 0xfc, 0x82, 0x8e, 0x35, 0x25, 0x40
.L_8:


//--------------------- .text._Z8generateP17curandStateXORWOWiPj --------------------------
	.section	.text._Z8generateP17curandStateXORWOWiPj,"ax",@progbits
	.align	128
        .global         _Z8generateP17curandStateXORWOWiPj
        .type           _Z8generateP17curandStateXORWOWiPj,@function
        .size           _Z8generateP17curandStateXORWOWiPj,(.L_x_15 - _Z8generateP17curandStateXORWOWiPj)
        .other          _Z8generateP17curandStateXORWOWiPj,@"STO_CUDA_ENTRY STV_DEFAULT"
_Z8generateP17curandStateXORWOWiPj:
.text._Z8generateP17curandStateXORWOWiPj:
[----:B------:R-:W-:Y:S01]  /*0000*/  LDC R1, c[0x0][0x37c] ;  /* 0x0000df00ff017b82 */ /* 0x000fe20000000800 */
[----:B------:R-:W0:Y:S07]  /*0010*/  S2R R3, SR_TID.X ;  /* 0x0000000000037919 */ /* 0x000e2e0000002100 */
[----:B------:R-:W1:Y:S01]  /*0020*/  LDC.64 R10, c[0x0][0x380] ;  /* 0x0000e000ff0a7b82 */ /* 0x000e620000000a00 */
[----:B------:R-:W2:Y:S01]  /*0030*/  LDCU.64 UR12, c[0x0][0x358] ;  /* 0x00006b00ff0c77ac */ /* 0x000ea20008000a00 */
[----:B------:R-:W0:Y:S02]  /*0040*/  S2R R0, SR_CTAID.X ;  /* 0x0000000000007919 */ /* 0x000e240000002500 */
[----:B0-----:R-:W-:-:S04]  /*0050*/  IMAD R3, R0, 0x40, R3 ;  /* 0x0000004000037824 */ /* 0x001fc800078e0203 */
[----:B-1----:R-:W-:Y:S02]  /*0060*/  IMAD.WIDE R10, R3, 0x30, R10 ;  /* 0x00000030030a7825 */ /* 0x002fe400078e020a */
[----:B------:R-:W0:Y:S03]  /*0070*/  LDC R3, c[0x0][0x388] ;  /* 0x0000e200ff037b82 */ /* 0x000e260000000800 */
[----:B--2---:R1:W5:Y:S04]  /*0080*/  LDG.E.64 R6, desc[UR12][R10.64] ;  /* 0x0000000c0a067981 */ /* 0x004368000c1e1b00 */
[----:B------:R1:W5:Y:S04]  /*0090*/  LDG.E.64 R16, desc[UR12][R10.64+0x8] ;  /* 0x0000080c0a107981 */ /* 0x000368000c1e1b00 */
[----:B------:R1:W5:Y:S04]  /*00a0*/  LDG.E.64 R18, desc[UR12][R10.64+0x10] ;  /* 0x0000100c0a127981 */ /* 0x000368000c1e1b00 */
[----:B------:R1:W5:Y:S04]  /*00b0*/  LDG.E R2, desc[UR12][R10.64+0x20] ;  /* 0x0000200c0a027981 */ /* 0x000368000c1e1900 */
[----:B------:R1:W5:Y:S04]  /*00c0*/  LDG.E.64 R12, desc[UR12][R10.64+0x28] ;  /* 0x0000280c0a0c7981 */ /* 0x000368000c1e1b00 */
[----:B------:R1:W5:Y:S01]  /*00d0*/  LDG.E.64 R14, desc[UR12][R10.64+0x18] ;  /* 0x0000180c0a0e7981 */ /* 0x000362000c1e1b00 */
[----:B0-----:R-:W-:-:S13]  /*00e0*/  ISETP.GE.AND P0, PT, R3, 0x1, PT ;  /* 0x000000010300780c */ /* 0x001fda0003f06270 */
[----:B-1----:R-:W-:Y:S05]  /*00f0*/  @!P0 BRA `(.L_x_0) ;  /* 0x00000014002c8947 */ /* 0x002fea0003800000 */
[----:B------:R-:W-:Y:S01]  /*0100*/  ISETP.GE.U32.AND P0, PT, R3, 0x8, PT ;  /* 0x000000080300780c */ /* 0x000fe20003f06070 */
[----:B-----5:R-:W-:Y:S01]  /*0110*/  IMAD.MOV.U32 R22, RZ, RZ, R16 ;  /* 0x000000ffff167224 */ /* 0x020fe200078e0010 */
[----:B------:R-:W-:Y:S01]  /*0120*/  MOV R9, R18 ;  /* 0x0000001200097202 */ /* 0x000fe20000000f00 */
[----:B------:R-:W-:Y:S02]  /*0130*/  IMAD.MOV.U32 R23, RZ, RZ, R17 ;  /* 0x000000ffff177224 */ /* 0x000fe400078e0011 */
[----:B------:R-:W-:Y:S02]  /*0140*/  IMAD.MOV.U32 R26, RZ, RZ, R19 ;  /* 0x000000ffff1a7224 */ /* 0x000fe400078e0013 */
[----:B------:R-:W-:Y:S02]  /*0150*/  IMAD.MOV.U32 R0, RZ, RZ, R7 ;  /* 0x000000ffff007224 */ /* 0x000fe400078e0007 */
[----:B------:R-:W-:-:S04]  /*0160*/  IMAD.MOV.U32 R4, RZ, RZ, RZ ;  /* 0x000000ffff047224 */ /* 0x000fc800078e00ff */
[----:B------:R-:W-:Y:S05]  /*0170*/  @!P0 BRA `(.L_x_1) ;  /* 0x00000008007c8947 */ /* 0x000fea0003800000 */
[----:B------:R-:W0:Y:S01]  /*0180*/  LDC.64 R16, c[0x0][0x390] ;  /* 0x0000e400ff107b82 */ /* 0x000e220000000a00 */
[----:B------:R-:W-:Y:S01]  /*0190*/  LOP3.LUT R4, R3, 0x7ffffff8, RZ, 0xc0, !PT ;  /* 0x7ffffff803047812 */ /* 0x000fe200078ec0ff */
[----:B------:R-:W-:Y:S01]  /*01a0*/  UMOV UR5, 0x2bc ;  /* 0x000002bc00057882 */ /* 0x000fe20000000000 */
[----:B------:R-:W-:Y:S01]  /*01b0*/  IADD3 R5, PT, PT, R6, 0x161f14, RZ ;  /* 0x00161f1406057810 */ /* 0x000fe20007ffe0ff */
[----:B------:R-:W-:Y:S01]  /*01c0*/  UMOV UR6, 0x258 ;  /* 0x0000025800067882 */ /* 0x000fe20000000000 */
[----:B------:R-:W-:Y:S01]  /*01d0*/  UMOV UR7, 0x1f4 ;  /* 0x000001f400077882 */ /* 0x000fe20000000000 */
[----:B------:R-:W-:Y:S01]  /*01e0*/  IMAD.MOV R6, RZ, RZ, -R4 ;  /* 0x000000ffff067224 */ /* 0x000fe200078e0a04 */
[----:B------:R-:W-:Y:S01]  /*01f0*/  UMOV UR8, 0x190 ;  /* 0x0000019000087882 */ /* 0x000fe20000000000 */
[----:B------:R-:W-:Y:S01]  /*0200*/  UMOV UR9, 0x12c ;  /* 0x0000012c00097882 */ /* 0x000fe20000000000 */
[----:B------:R-:W-:Y:S01]  /*0210*/  UMOV UR10, 0xc8 ;  /* 0x000000c8000a7882 */ /* 0x000fe20000000000 */
[----:B------:R-:W-:Y:S01]  /*0220*/  UMOV UR11, 0x64 ;  /* 0x00000064000b7882 */ /* 0x000fe20000000000 */
[----:B------:R-:W-:-:S05]  /*0230*/  UMOV UR4, URZ ;  /* 0x000000ff00047c82 */ /* 0x000fca0008000000 */
.L_x_2:
[----:B-1----:R-:W-:Y:S01]  /*0240*/  SHF.R.U32.HI R7, RZ, 0x2, R0 ;  /* 0x00000002ff077819 */ /* 0x002fe20000011600 */
[----:B------:R-:W-:-:S03]  /*0250*/  IMAD.SHL.U32 R19, R26, 0x10, RZ ;  /* 0x000000101a137824 */ /* 0x000fc600078e00ff */
[----:B------:R-:W-:-:S05]  /*0260*/  LOP3.LUT R7, R7, R0, RZ, 0x3c, !PT ;  /* 0x0000000007077212 */ /* 0x000fca00078e3cff */
[----:B------:R-:W-:-:S05]  /*0270*/  IMAD.SHL.U32 R0, R7, 0x2, RZ ;  /* 0x0000000207007824 */ /* 0x000fca00078e00ff */
[----:B------:R-:W-:-:S04]  /*0280*/  LOP3.LUT R0, R26, R19, R0, 0x96, !PT ;  /* 0x000000131a007212 */ /* 0x000fc800078e9600 */
[----:B------:R-:W-:Y:S01]  /*0290*/  LOP3.LUT R28, R0, R7, RZ, 0x3c, !PT ;  /* 0x00000007001c7212 */ /* 0x000fe200078e3cff */
[----:B------:R-:W-:-:S03]  /*02a0*/  HFMA2 R7, -RZ, RZ, 0.1171875, 0 ;  /* 0x2f800000ff077431 */ /* 0x000fc600000001ff */
[----:B------:R-:W-:-:S04]  /*02b0*/  IADD3 R0, PT, PT, R5, -0x10974f, R28 ;  /* 0xffef68b105007810 */ /* 0x000fc80007ffe01c */
[----:B------:R-:W-:-:S05]  /*02c0*/  I2FP.F32.U32 R0, R0 ;  /* 0x0000000000007245 */ /* 0x000fca0000201000 */
[----:B------:R-:W-:-:S04]  /*02d0*/  FFMA R0, R0, R7, 1.1641532182693481445e-10 ;  /* 0x2f00000000007423 */ /* 0x000fc80000000007 */
[----:B------:R-:W-:-:S06]  /*02e0*/  FMUL R8, R0, 100 ;  /* 0x42c8000000087820 */ /* 0x000fcc0000400000 */
[----:B------:R-:W1:Y:S02]  /*02f0*/  F2I.TRUNC.NTZ R8, R8 ;  /* 0x0000000800087305 */ /* 0x000e64000020f100 */
[----:B-1----:R-:W-:-:S04]  /*0300*/  VIADD R19, R8, UR4 ;  /* 0x0000000408137c36 */ /* 0x002fc80008000000 */
[----:B0-----:R-:W-:-:S05]  /*0310*/  IMAD.WIDE R18, R19, 0x4, R16 ;  /* 0x0000000413127825 */ /* 0x001fca00078e0210 */
[----:B------:R-:W2:Y:S01]  /*0320*/  LDG.E R0, desc[UR12][R18.64] ;  /* 0x0000000c12007981 */ /* 0x000ea2000c1e1900 */
[----:B------:R-:W-:Y:S01]  /*0330*/  SHF.R.U32.HI R21, RZ, 0x2, R22 ;  /* 0x00000002ff157819 */ /* 0x000fe20000011616 */
[----:B------:R-:W-:-:S03]  /*0340*/  IMAD.SHL.U32 R25, R28, 0x10, RZ ;  /* 0x000000101c197824 */ /* 0x000fc600078e00ff */
[----:B------:R-:W-:-:S05]  /*0350*/  LOP3.LUT R21, R21, R22, RZ, 0x3c, !PT ;  /* 0x0000001615157212 */ /* 0x000fca00078e3cff */
[----:B------:R-:W-:-:S05]  /*0360*/  IMAD.SHL.U32 R20, R21, 0x2, RZ ;  /* 0x0000000215147824 */ /* 0x000fca00078e00ff */
[----:B------:R-:W-:-:S04]  /*0370*/  LOP3.LUT R20, R28, R25, R20, 0x96, !PT ;  /* 0x000000191c147212 */ /* 0x000fc800078e9614 */
[----:B------:R-:W-:-:S04]  /*0380*/  LOP3.LUT R24, R20, R21, RZ, 0x3c, !PT ;  /* 0x0000001514187212 */ /* 0x000fc800078e3cff */
[----:B------:R-:W-:-:S04]  /*0390*/  IADD3 R20, PT, PT, R5, -0xb0f8a, R24 ;  /* 0xfff4f07605147810 */ /* 0x000fc80007ffe018 */
[----:B------:R-:W-:-:S05]  /*03a0*/  I2FP.F32.U32 R20, R20 ;  /* 0x0000001400147245 */ /* 0x000fca0000201000 */
[----:B------:R-:W-:-:S04]  /*03b0*/  FFMA R20, R20, R7, 1.1641532182693481445e-10 ;  /* 0x2f00000014147423 */ /* 0x000fc80000000007 */
[----:B------:R-:W-:-:S06]  /*03c0*/  FMUL R8, R20, 100 ;  /* 0x42c8000014087820 */ /* 0x000fcc0000400000 */
[----:B------:R-:W0:Y:S02]  /*03d0*/  F2I.TRUNC.NTZ R8, R8 ;  /* 0x0000000800087305 */ /* 0x000e24000020f100 */
[----:B0-----:R-:W-:-:S05]  /*03e0*/  IADD3 R21, PT, PT, R8, UR11, RZ ;  /* 0x0000000b08157c10 */ /* 0x001fca000fffe0ff */
[----:B------:R-:W-:-:S04]  /*03f0*/  IMAD.WIDE R20, R21, 0x4, R16 ;  /* 0x0000000415147825 */ /* 0x000fc800078e0210 */
[----:B--2---:R-:W-:-:S05]  /*0400*/  VIADD R25, R0, 0x1 ;  /* 0x0000000100197836 */ /* 0x004fca0000000000 */
[----:B------:R0:W-:Y:S04]  /*0410*/  STG.E desc[UR12][R18.64], R25 ;  /* 0x0000001912007986 */ /* 0x0001e8000c10190c */
[----:B------:R-:W2:Y:S01]  /*0420*/  LDG.E R0, desc[UR12][R20.64] ;  /* 0x0000000c14007981 */ /* 0x000ea2000c1e1900 */
[----:B------:R-:W-:-:S04]  /*0430*/  SHF.R.U32.HI R22, RZ, 0x2, R23 ;  /* 0x00000002ff167819 */ /* 0x000fc80000011617 */
[----:B------:R-:W-:Y:S01]  /*0440*/  LOP3.LUT R22, R22, R23, RZ, 0x3c, !PT ;  /* 0x0000001716167212 */ /* 0x000fe200078e3cff */
[----:B------:R-:W-:-:S04]  /*0450*/  IMAD.SHL.U32 R23, R24, 0x10, RZ ;  /* 0x0000001018177824 */ /* 0x000fc800078e00ff */
[----:B------:R-:W-:-:S05]  /*0460*/  IMAD.SHL.U32 R27, R22, 0x2, RZ ;  /* 0x00000002161b7824 */ /* 0x000fca00078e00ff */
[----:B------:R-:W-:-:S04]  /*0470*/  LOP3.LUT R23, R24, R23, R27, 0x96, !PT ;  /* 0x0000001718177212 */ /* 0x000fc800078e961b */
[----:B------:R-:W-:-:S04]  /*0480*/  LOP3.LUT R8, R23, R22, RZ, 0x3c, !PT ;  /* 0x0000001617087212 */ /* 0x000fc800078e3cff */
[----:B------:R-:W-:-:S04]  /*0490*/  IADD3 R22, PT, PT, R5, -0x587c5, R8 ;  /* 0xfffa783b05167810 */ /* 0x000fc80007ffe008 */
[----:B------:R-:W-:-:S05]  /*04a0*/  I2FP.F32.U32 R22, R22 ;  /* 0x0000001600167245 */ /* 0x000fca0000201000 */
[----:B------:R-:W-:-:S04]  /*04b0*/  FFMA R22, R22, R7, 1.1641532182693481445e-10 ;  /* 0x2f00000016167423 */ /* 0x000fc80000000007 */
[----:B0-----:R-:W-:-:S06]  /*04c0*/  FMUL R25, R22, 100 ;  /* 0x42c8000016197820 */ /* 0x001fcc0000400000 */
        /* <DEDUP_REMOVED lines=12> */
[----:B------:R-:W-:-:S04]  /*0590*/  IADD3 R9, PT, PT, R0, R5, RZ ;  /* 0x0000000500097210 */ /* 0x000fc80007ffe0ff */
[----:B------:R-:W-:-:S05]  /*05a0*/  I2FP.F32.U32 R9, R9 ;  /* 0x0000000900097245 */ /* 0x000fca0000201000 */
[----:B------:R-:W-:-:S04]  /*05b0*/  FFMA R9, R9, R7, 1.1641532182693481445e-10 ;  /* 0x2f00000009097423 */ /* 0x000fc80000000007 */
[----:B------:R-:W-:-:S06]  /*05c0*/  FMUL R29, R9, 100 ;  /* 0x42c80000091d7820 */ /* 0x000fcc0000400000 */
[----:B------:R-:W0:Y:S02]  /*05d0*/  F2I.TRUNC.NTZ R29, R29 ;  /* 0x0000001d001d7305 */ /* 0x000e24000020f100 */
[----:B0-----:R-:W-:-:S04]  /*05e0*/  VIADD R21, R29, UR9 ;  /* 0x000000091d157c36 */ /* 0x001fc80008000000 */
[----:B------:R-:W-:-:S04]  /*05f0*/  IMAD.WIDE R20, R21, 0x4, R16 ;  /* 0x0000000415147825 */ /* 0x000fc800078e0210 */
[----:B--2---:R-:W-:-:S05]  /*0600*/  VIADD R23, R22, 0x1 ;  /* 0x0000000116177836 */ /* 0x004fca0000000000 */
[----:B------:R0:W-:Y:S04]  /*0610*/  STG.E desc[UR12][R18.64], R23 ;  /* 0x0000001712007986 */ /* 0x0001e8000c10190c */
[----:B------:R-:W2:Y:S01]  /*0620*/  LDG.E R9, desc[UR12][R20.64] ;  /* 0x0000000c14097981 */ /* 0x000ea2000c1e1900 */
[----:B------:R-:W-:Y:S01]  /*0630*/  SHF.R.U32.HI R25, RZ, 0x2, R26 ;  /* 0x00000002ff197819 */ /* 0x000fe2000001161a */
[----:B------:R-:W-:-:S03]  /*0640*/  IMAD.SHL.U32 R27, R0, 0x10, RZ ;  /* 0x00000010001b7824 */ /* 0x000fc600078e00ff */
[----:B------:R-:W-:-:S04]  /*0650*/  LOP3.LUT R25, R25, R26, RZ, 0x3c, !PT ;  /* 0x0000001a19197212 */ /* 0x000fc800078e3cff */
[----:B------:R-:W-:-:S04]  /*0660*/  SHF.L.U32 R22, R25, 0x1, RZ ;  /* 0x0000000119167819 */ /* 0x000fc800000006ff */
[----:B------:R-:W-:-:S04]  /*0670*/  LOP3.LUT R22, R0, R27, R22, 0x96, !PT ;  /* 0x0000001b00167212 */ /* 0x000fc800078e9616 */
[----:B------:R-:W-:-:S04]  /*0680*/  LOP3.LUT R22, R22, R25, RZ, 0x3c, !PT ;  /* 0x0000001916167212 */ /* 0x000fc800078e3cff */
[----:B------:R-:W-:-:S04]  /*0690*/  IADD3 R25, PT, PT, R5, 0x587c5, R22 ;  /* 0x000587c505197810 */ /* 0x000fc80007ffe016 */
[----:B------:R-:W-:-:S05]  /*06a0*/  I2FP.F32.U32 R26, R25 ;  /* 0x00000019001a7245 */ /* 0x000fca0000201000 */
[----:B------:R-:W-:-:S04]  /*06b0*/  FFMA R26, R26, R7, 1.1641532182693481445e-10 ;  /* 0x2f0000001a1a7423 */ /* 0x000fc80000000007 */
[----:B------:R-:W-:-:S06]  /*06c0*/  FMUL R29, R26, 100 ;  /* 0x42c800001a1d7820 */ /* 0x000fcc0000400000 */
[----:B------:R-:W0:Y:S02]  /*06d0*/  F2I.TRUNC.NTZ R29, R29 ;  /* 0x0000001d001d7305 */ /* 0x000e24000020f100 */
[----:B0-----:R-:W-:-:S04]  /*06e0*/  VIADD R19, R29, UR8 ;  /* 0x000000081d137c36 */ /* 0x001fc80008000000 */
[----:B------:R-:W-:Y:S01]  /*06f0*/  IMAD.WIDE R18, R19, 0x4, R16 ;  /* 0x0000000413127825 */ /* 0x000fe200078e0210 */
[----:B--2---:R-:W-:-:S05]  /*0700*/  IADD3 R27, PT, PT, R9, 0x1, RZ ;  /* 0x00000001091b7810 */ /* 0x004fca0007ffe0ff */
[----:B------:R0:W-:Y:S04]  /*0710*/  STG.E desc[UR12][R20.64], R27 ;  /* 0x0000001b14007986 */ /* 0x0001e8000c10190c */
[----:B------:R-:W2:Y:S01]  /*0720*/  LDG.E R9, desc[UR12][R18.64] ;  /* 0x0000000c12097981 */ /* 0x000ea2000c1e1900 */
[----:B------:R-:W-:Y:S01]  /*0730*/  SHF.R.U32.HI R23, RZ, 0x2, R28 ;  /* 0x00000002ff177819 */ /* 0x000fe2000001161c */
[----:B------:R-:W-:-:S03]  /*0740*/  IMAD.SHL.U32 R25, R22, 0x10, RZ ;  /* 0x0000001016197824 */ /* 0x000fc600078e00ff */
[----:B------:R-:W-:-:S05]  /*0750*/  LOP3.LUT R23, R23, R28, RZ, 0x3c, !PT ;  /* 0x0000001c17177212 */ /* 0x000fca00078e3cff */
[----:B------:R-:W-:-:S05]  /*0760*/  IMAD.SHL.U32 R26, R23, 0x2, RZ ;  /* 0x00000002171a7824 */ /* 0x000fca00078e00ff */
[----:B------:R-:W-:-:S04]  /*0770*/  LOP3.LUT R26, R22, R25, R26, 0x96, !PT ;  /* 0x00000019161a7212 */ /* 0x000fc800078e961a */
[----:B------:R-:W-:-:S04]  /*0780*/  LOP3.LUT R23, R26, R23, RZ, 0x3c, !PT ;  /* 0x000000171a177212 */ /* 0x000fc800078e3cff */
[----:B------:R-:W-:-:S04]  /*0790*/  IADD3 R25, PT, PT, R5, 0xb0f8a, R23 ;  /* 0x000b0f8a05197810 */ /* 0x000fc80007ffe017 */
        /* <DEDUP_REMOVED lines=10> */
[----:B------:R-:W-:Y:S02]  /*0840*/  LOP3.LUT R9, R9, R24, RZ, 0x3c, !PT ;  /* 0x0000001809097212 */ /* 0x000fe400078e3cff */
[----:B------:R-:W-:-:S03]  /*0850*/  SHF.L.U32 R24, R23, 0x4, RZ ;  /* 0x0000000417187819 */ /* 0x000fc600000006ff */
        /* <DEDUP_REMOVED lines=13> */
[----:B------:R-:W-:-:S04]  /*0930*/  SHF.R.U32.HI R25, RZ, 0x2, R8 ;  /* 0x00000002ff197819 */ /* 0x000fc80000011608 */
[----:B------:R-:W-:Y:S01]  /*0940*/  LOP3.LUT R25, R25, R8, RZ, 0x3c, !PT ;  /* 0x0000000819197212 */ /* 0x000fe200078e3cff */
[----:B------:R-:W-:-:S03]  /*0950*/  IMAD.SHL.U32 R8, R9, 0x10, RZ ;  /* 0x0000001009087824 */ /* 0x000fc600078e00ff */
        /* <DEDUP_REMOVED lines=13> */
[----:B------:R-:W-:Y:S01]  /*0a30*/  VIADD R6, R6, 0x8 ;  /* 0x0000000806067836 */ /* 0x000fe20000000000 */
[----:B------:R-:W-:Y:S01]  /*0a40*/  UIADD3 UR4, UPT, UPT, UR4, 0x320, URZ ;  /* 0x0000032004047890 */ /* 0x000fe2000fffe0ff */
[----:B------:R-:W-:Y:S01]  /*0a50*/  IADD3 R5, PT, PT, R5, 0x2c3e28, RZ ;  /* 0x002c3e2805057810 */ /* 0x000fe20007ffe0ff */
[----:B------:R-:W-:Y:S02]  /*0a60*/  UIADD3 UR11, UPT, UPT, UR11, 0x320, URZ ;  /* 0x000003200b0b7890 */ /* 0x000fe4000fffe0ff */
[----:B------:R-:W-:Y:S01]  /*0a70*/  ISETP.NE.AND P0, PT, R6, RZ, PT ;  /* 0x000000ff0600720c */ /* 0x000fe20003f05270 */
[----:B------:R-:W-:-:S02]  /*0a80*/  UIADD3 UR10, UPT, UPT, UR10, 0x320, URZ ;  /* 0x000003200a0a7890 */ /* 0x000fc4000fffe0ff */
[----:B------:R-:W-:Y:S02]  /*0a90*/  UIADD3 UR9, UPT, UPT, UR9, 0x320, URZ ;  /* 0x0000032009097890 */ /* 0x000fe4000fffe0ff */
[----:B------:R-:W-:Y:S02]  /*0aa0*/  UIADD3 UR8, UPT, UPT, UR8, 0x320, URZ ;  /* 0x0000032008087890 */ /* 0x000fe4000fffe0ff */
[----:B------:R-:W-:Y:S02]  /*0ab0*/  UIADD3 UR7, UPT, UPT, UR7, 0x320, URZ ;  /* 0x0000032007077890 */ /* 0x000fe4000fffe0ff */
[----:B------:R-:W-:Y:S02]  /*0ac0*/  UIADD3 UR6, UPT, UPT, UR6, 0x320, URZ ;  /* 0x0000032006067890 */ /* 0x000fe4000fffe0ff */
[----:B------:R-:W-:Y:S01]  /*0ad0*/  UIADD3 UR5, UPT, UPT, UR5, 0x320, URZ ;  /* 0x0000032005057890 */ /* 0x000fe2000fffe0ff */
[----:B--2---:R-:W-:-:S05]  /*0ae0*/  VIADD R25, R24, 0x1 ;  /* 0x0000000118197836 */ /* 0x004fca0000000000 */
[----:B------:R1:W-:Y:S01]  /*0af0*/  STG.E desc[UR12][R20.64], R25 ;  /* 0x0000001914007986 */ /* 0x0003e2000c10190c */
[----:B------:R-:W-:Y:S05]  /*0b00*/  @P0 BRA `(.L_x_2) ;  /* 0xfffffff400cc0947 */ /* 0x000fea000383ffff */
[----:B------:R-:W-:Y:S01]  /*0b10*/  VIADD R6, R5, 0xffe9e0ec ;  /* 0xffe9e0ec05067836 */ /* 0x000fe20000000000 */
[----:B------:R-:W-:Y:S01]  /*0b20*/  MOV R16, R22 ;  /* 0x0000001600107202 */ /* 0x000fe20000000f00 */
[----:B-1----:R-:W-:Y:S01]  /*0b30*/  IMAD.MOV.U32 R7, RZ, RZ, R0 ;  /* 0x000000ffff077224 */ /* 0x002fe200078e0000 */
[----:B------:R-:W-:Y:S01]  /*0b40*/  MOV R19, R26 ;  /* 0x0000001a00137202 */ /* 0x000fe20000000f00 */
[----:B------:R-:W-:Y:S02]  /*0b50*/  IMAD.MOV.U32 R17, RZ, RZ, R23 ;  /* 0x000000ffff117224 */ /* 0x000fe400078e0017 */
[----:B------:R-:W-:-:S07]  /*0b60*/  IMAD.MOV.U32 R18, RZ, RZ, R9 ;  /* 0x000000ffff127224 */ /* 0x000fce00078e0009 */
.L_x_1:
[----:B------:R-:W-:-:S04]  /*0b70*/  LOP3.LUT R5, R3, 0x7, RZ, 0xc0, !PT ;  /* 0x0000000703057812 */ /* 0x000fc800078ec0ff */
[----:B------:R-:W-:-:S13]  /*0b80*/  ISETP.NE.AND P0, PT, R5, RZ, PT ;  /* 0x000000ff0500720c */ /* 0x000fda0003f05270 */
[----:B------:R-:W-:Y:S05]  /*0b90*/  @!P0 BRA `(.L_x_0) ;  /* 0x0000000800848947 */ /* 0x000fea0003800000 */
[----:B------:R-:W-:Y:S01]  /*0ba0*/  ISETP.GE.U32.AND P0, PT, R5, 0x4, PT ;  /* 0x000000040500780c */ /* 0x000fe20003f06070 */
[----:B------:R-:W-:Y:S01]  /*0bb0*/  IMAD.MOV.U32 R5, RZ, RZ, R26 ;  /* 0x000000ffff057224 */ /* 0x000fe200078e001a */
[----:B------:R-:W-:-:S04]  /*0bc0*/  LOP3.LUT R8, R3, 0x3, RZ, 0xc0, !PT ;  /* 0x0000000303087812 */ /* 0x000fc800078ec0ff */
[----:B------:R-:W-:-:S07]  /*0bd0*/  ISETP.NE.AND P1, PT, R8, RZ, PT ;  /* 0x000000ff0800720c */ /* 0x000fce0003f25270 */
[----:B------:R-:W-:Y:S06]  /*0be0*/  @!P0 BRA `(.L_x_3) ;  /* 0x00000004003c8947 */ /* 0x000fec0003800000 */
[----:B------:R-:W-:Y:S01]  /*0bf0*/  SHF.R.U32.HI R5, RZ, 0x2, R0 ;  /* 0x00000002ff057819 */ /* 0x000fe20000011600 */
[----:B------:R-:W-:Y:S01]  /*0c00*/  IMAD.SHL.U32 R7, R26, 0x10, RZ ;  /* 0x000000101a077824 */ /* 0x000fe200078e00ff */
[----:B------:R-:W0:Y:S02]  /*0c10*/  LDC.64 R16, c[0x0][0x390] ;  /* 0x0000e400ff107b82 */ /* 0x000e240000000a00 */
[----:B------:R-:W-:-:S04]  /*0c20*/  LOP3.LUT R5, R5, R0, RZ, 0x3c, !PT ;  /* 0x0000000005057212 */ /* 0x000fc800078e3cff */
[----:B------:R-:W-:-:S04]  /*0c30*/  SHF.L.U32 R0, R5, 0x1, RZ ;  /* 0x0000000105007819 */ /* 0x000fc800000006ff */
[----:B------:R-:W-:-:S04]  /*0c40*/  LOP3.LUT R0, R26, R7, R0, 0x96, !PT ;  /* 0x000000071a007212 */ /* 0x000fc800078e9600 */
[----:B------:R-:W-:Y:S01]  /*0c50*/  LOP3.LUT R7, R0, R5, RZ, 0x3c, !PT ;  /* 0x0000000500077212 */ /* 0x000fe200078e3cff */
[----:B------:R-:W-:-:S03]  /*0c60*/  IMAD.MOV.U32 R0, RZ, RZ, 0x2f800000 ;  /* 0x2f800000ff007424 */ /* 0x000fc600078e00ff */
[----:B------:R-:W-:-:S04]  /*0c70*/  IADD3 R5, PT, PT, R6, 0x587c5, R7 ;  /* 0x000587c506057810 */ /* 0x000fc80007ffe007 */
[----:B------:R-:W-:-:S05]  /*0c80*/  I2FP.F32.U32 R5, R5 ;  /* 0x0000000500057245 */ /* 0x000fca0000201000 */
[----:B------:R-:W-:-:S04]  /*0c90*/  FFMA R5, R5, R0, 1.1641532182693481445e-10 ;  /* 0x2f00000005057423 */ /* 0x000fc80000000000 */
[----:B------:R-:W-:-:S04]  /*0ca0*/  FMUL R20, R5, 100 ;  /* 0x42c8000005147820 */ /* 0x000fc80000400000 */
[----:B------:R-:W1:Y:S02]  /*0cb0*/  F2I.TRUNC.NTZ R5, R20 ;  /* 0x0000001400057305 */ /* 0x000e64000020f100 */
[----:B-1----:R-:W-:-:S04]  /*0cc0*/  IMAD R5, R4, 0x64, R5 ;  /* 0x0000006404057824 */ /* 0x002fc800078e0205 */
[----:B0-----:R-:W-:-:S05]  /*0cd0*/  IMAD.WIDE R18, R5, 0x4, R16 ;  /* 0x0000000405127825 */ /* 0x001fca00078e0210 */
        /* <DEDUP_REMOVED lines=10> */
[----:B------:R-:W-:-:S04]  /*0d80*/  FMUL R22, R21, 100 ;  /* 0x42c8000015167820 */ /* 0x000fc80000400000 */
[----:B------:R-:W0:Y:S02]  /*0d90*/  F2I.TRUNC.NTZ R21, R22 ;  /* 0x0000001600157305 */ /* 0x000e24000020f100 */
[----:B0-----:R-:W-:-:S04]  /*0da0*/  IMAD R21, R4, 0x64, R21 ;  /* 0x0000006404157824 */ /* 0x001fc800078e0215 */
[----:B------:R-:W-:-:S04]  /*0db0*/  VIADD R21, R21, 0x64 ;  /* 0x0000006415157836 */ /* 0x000fc80000000000 */
        /* <DEDUP_REMOVED lines=15> */
[----:B0-----:R-:W-:-:S04]  /*0eb0*/  IMAD R18, R4, 0x64, R23 ;  /* 0x0000006404127824 */ /* 0x001fc800078e0217 */
[----:B------:R-:W-:-:S04]  /*0ec0*/  VIADD R25, R18, 0xc8 ;  /* 0x000000c812197836 */ /* 0x000fc80000000000 */
[----:B------:R-:W-:Y:S01]  /*0ed0*/  IMAD.WIDE R24, R25, 0x4, R16 ;  /* 0x0000000419187825 */ /* 0x000fe200078e0210 */
[----:B--2---:R-:W-:-:S05]  /*0ee0*/  IADD3 R19, PT, PT, R5, 0x1, RZ ;  /* 0x0000000105137810 */ /* 0x004fca0007ffe0ff */
[----:B------:R0:W-:Y:S04]  /*0ef0*/  STG.E desc[UR12][R20.64], R19 ;  /* 0x0000001314007986 */ /* 0x0001e8000c10190c */
[----:B------:R-:W2:Y:S01]  /*0f00*/  LDG.E R18, desc[UR12][R24.64] ;  /* 0x0000000c18127981 */ /* 0x000ea2000c1e1900 */
[----:B------:R-:W-:Y:S01]  /*0f10*/  SHF.R.U32.HI R22, RZ, 0x2, R9 ;  /* 0x00000002ff167819 */ /* 0x000fe20000011609 */
[----:B------:R-:W-:Y:S01]  /*0f20*/  IMAD.SHL.U32 R28, R29, 0x10, RZ ;  /* 0x000000101d1c7824 */ /* 0x000fe200078e00ff */
[----:B------:R-:W-:Y:S02]  /*0f30*/  IADD3 R6, PT, PT, R6, 0x161f14, RZ ;  /* 0x00161f1406067810 */ /* 0x000fe40007ffe0ff */
[----:B------:R-:W-:-:S05]  /*0f40*/  LOP3.LUT R22, R22, R9, RZ, 0x3c, !PT ;  /* 0x0000000916167212 */ /* 0x000fca00078e3cff */
[----:B------:R-:W-:-:S05]  /*0f50*/  IMAD.SHL.U32 R5, R22, 0x2, RZ ;  /* 0x0000000216057824 */ /* 0x000fca00078e00ff */
[----:B------:R-:W-:-:S04]  /*0f60*/  LOP3.LUT R5, R29, R28, R5, 0x96, !PT ;  /* 0x0000001c1d057212 */ /* 0x000fc800078e9605 */
[----:B------:R-:W-:-:S05]  /*0f70*/  LOP3.LUT R5, R5, R22, RZ, 0x3c, !PT ;  /* 0x0000001605057212 */ /* 0x000fca00078e3cff */
[----:B------:R-:W-:-:S05]  /*0f80*/  IMAD.IADD R9, R6, 0x1, R5 ;  /* 0x0000000106097824 */ /* 0x000fca00078e0205 */
[----:B------:R-:W-:-:S05]  /*0f90*/  I2FP.F32.U32 R9, R9 ;  /* 0x0000000900097245 */ /* 0x000fca0000201000 */
[----:B------:R-:W-:-:S04]  /*0fa0*/  FFMA R9, R9, R0, 1.1641532182693481445e-10 ;  /* 0x2f00000009097423 */ /* 0x000fc80000000000 */
[----:B------:R-:W-:-:S06]  /*0fb0*/  FMUL R9, R9, 100 ;  /* 0x42c8000009097820 */ /* 0x000fcc0000400000 */
[----:B------:R-:W1:Y:S02]  /*0fc0*/  F2I.TRUNC.NTZ R9, R9 ;  /* 0x0000000900097305 */ /* 0x000e64000020f100 */
[----:B-1----:R-:W-:-:S04]  /*0fd0*/  IMAD R0, R4, 0x64, R9 ;  /* 0x0000006404007824 */ /* 0x002fc800078e0209 */
[----:B0-----:R-:W-:-:S04]  /*0fe0*/  VIADD R21, R0, 0x12c ;  /* 0x0000012c00157836 */ /* 0x001fc80000000000 */
[----:B------:R-:W-:Y:S01]  /*0ff0*/  IMAD.WIDE R20, R21, 0x4, R16 ;  /* 0x0000000415147825 */ /* 0x000fe200078e0210 */
[----:B--2---:R-:W-:-:S05]  /*1000*/  IADD3 R19, PT, PT, R18, 0x1, RZ ;  /* 0x0000000112137810 */ /* 0x004fca0007ffe0ff */
[----:B------:R0:W-:Y:S04]  /*1010*/  STG.E desc[UR12][R24.64], R19 ;  /* 0x0000001318007986 */ /* 0x0001e8000c10190c */
[----:B------:R-:W2:Y:S01]  /*1020*/  LDG.E R0, desc[UR12][R20.64] ;  /* 0x0000000c14007981 */ /* 0x000ea2000c1e1900 */
[----:B------:R-:W-:Y:S01]  /*1030*/  MOV R22, R7 ;  /* 0x0000000700167202 */ /* 0x000fe20000000f00 */
[----:B------:R-:W-:Y:S01]  /*1040*/  IMAD.MOV.U32 R16, RZ, RZ, R7 ;  /* 0x000000ffff107224 */ /* 0x000fe200078e0007 */
[----:B------:R-:W-:Y:S01]  /*1050*/  MOV R17, R27 ;  /* 0x0000001b00117202 */ /* 0x000fe20000000f00 */
[----:B------:R-:W-:Y:S02]  /*1060*/  IMAD.MOV.U32 R23, RZ, RZ, R27 ;  /* 0x000000ffff177224 */ /* 0x000fe400078e001b */
[----:B------:R-:W-:-:S02]  /*1070*/  IMAD.MOV.U32 R9, RZ, RZ, R29 ;  /* 0x000000ffff097224 */ /* 0x000fc400078e001d */
[----:B------:R-:W-:Y:S01]  /*1080*/  IMAD.MOV.U32 R18, RZ, RZ, R29 ;  /* 0x000000ffff127224 */ /* 0x000fe200078e001d */
[----:B0-----:R-:W-:Y:S01]  /*1090*/  MOV R19, R5 ;  /* 0x0000000500137202 */ /* 0x001fe20000000f00 */
[----:B------:R-:W-:Y:S02]  /*10a0*/  VIADD R4, R4, 0x4 ;  /* 0x0000000404047836 */ /* 0x000fe40000000000 */
[----:B--2---:R-:W-:Y:S02]  /*10b0*/  VIADD R28, R0, 0x1 ;  /* 0x00000001001c7836 */ /* 0x004fe40000000000 */
[----:B------:R-:W-:-:S03]  /*10c0*/  IMAD.MOV.U32 R0, RZ, RZ, R26 ;  /* 0x000000ffff007224 */ /* 0x000fc600078e001a */
[----:B------:R0:W-:Y:S04]  /*10d0*/  STG.E desc[UR12][R20.64], R28 ;  /* 0x0000001c14007986 */ /* 0x0001e8000c10190c */
.L_x_3:
[----:B------:R-:W-:Y:S01]  /*10e0*/  IMAD.MOV.U32 R7, RZ, RZ, R26 ;  /* 0x000000ffff077224 */ /* 0x000fe200078e001a */
[----:B------:R-:W-:Y:S06]  /*10f0*/  @!P1 BRA `(.L_x_0) ;  /* 0x00000004002c9947 */ /* 0x000fec0003800000 */
[----:B------:R-:W-:Y:S01]  /*1100*/  ISETP.NE.AND P0, PT, R8, 0x1, PT ;  /* 0x000000010800780c */ /* 0x000fe20003f05270 */
[----:B------:R-:W-:Y:S01]  /*1110*/  IMAD.MOV.U32 R25, RZ, RZ, R5 ;  /* 0x000000ffff197224 */ /* 0x000fe200078e0005 */
[----:B------:R-:W-:Y:S02]  /*1120*/  LOP3.LUT R3, R3, 0x1, RZ, 0xc0, !PT ;  /* 0x0000000103037812 */ /* 0x000fe400078ec0ff */
[----:B------:R-:W-:Y:S02]  /*1130*/  MOV R8, R23 ;  /* 0x0000001700087202 */ /* 0x000fe40000000f00 */
[----:B------:R-:W-:Y:S01]  /*1140*/  ISETP.NE.U32.AND P1, PT, R3, 0x1, PT ;  /* 0x000000010300780c */ /* 0x000fe20003f25070 */
[----:B------:R-:W-:-:S06]  /*1150*/  IMAD.MOV.U32 R3, RZ, RZ, R9 ;  /* 0x000000ffff037224 */ /* 0x000fcc00078e0009 */
[----:B------:R-:W-:Y:S06]  /*1160*/  @!P0 BRA `(.L_x_4) ;  /* 0x0000000000a88947 */ /* 0x000fec0003800000 */
[----:B------:R-:W-:Y:S01]  /*1170*/  SHF.R.U32.HI R3, RZ, 0x2, R0 ;  /* 0x00000002ff037819 */ /* 0x000fe20000011600 */
[----:B------:R-:W0:Y:S03]  /*1180*/  LDC.64 R16, c[0x0][0x390] ;  /* 0x0000e400ff107b82 */ /* 0x000e260000000a00 */
[----:B------:R-:W-:Y:S02]  /*1190*/  LOP3.LUT R3, R3, R0, RZ, 0x3c, !PT ;  /* 0x0000000003037212 */ /* 0x000fe400078e3cff */
[----:B------:R-:W-:-:S03]  /*11a0*/  SHF.L.U32 R0, R5, 0x4, RZ ;  /* 0x0000000405007819 */ /* 0x000fc600000006ff */
[----:B------:R-:W-:-:S05]  /*11b0*/  IMAD.SHL.U32 R7, R3, 0x2, RZ ;  /* 0x0000000203077824 */ /* 0x000fca00078e00ff */
        /* <DEDUP_REMOVED lines=11> */
[----:B------:R-:W-:Y:S01]  /*1270*/  SHF.R.U32.HI R19, RZ, 0x2, R22 ;  /* 0x00000002ff137819 */ /* 0x000fe20000011616 */
[----:B------:R-:W-:Y:S02]  /*1280*/  IMAD.SHL.U32 R18, R3, 0x10, RZ ;  /* 0x0000001003127824 */ /* 0x000fe400078e00ff */
[----:B------:R-:W-:Y:S01]  /*1290*/  VIADD R6, R6, 0xb0f8a ;  /* 0x000b0f8a06067836 */ /* 0x000fe20000000000 */
[----:B------:R-:W-:-:S04]  /*12a0*/  LOP3.LUT R19, R19, R22, RZ, 0x3c, !PT ;  /* 0x0000001613137212 */ /* 0x000fc800078e3cff */
[----:B------:R-:W-:-:S04]  /*12b0*/  SHF.L.U32 R22, R19, 0x1, RZ ;  /* 0x0000000113167819 */ /* 0x000fc800000006ff */
[----:B------:R-:W-:-:S04]  /*12c0*/  LOP3.LUT R18, R3, R18, R22, 0x96, !PT ;  /* 0x0000001203127212 */ /* 0x000fc800078e9616 */
[----:B------:R-:W-:-:S04]  /*12d0*/  LOP3.LUT R25, R18, R19, RZ, 0x3c, !PT ;  /* 0x0000001312197212 */ /* 0x000fc800078e3cff */
[----:B------:R-:W-:-:S04]  /*12e0*/  IADD3 R8, PT, PT, R25, R6, RZ ;  /* 0x0000000619087210 */ /* 0x000fc80007ffe0ff */
[----:B------:R-:W-:-:S05]  /*12f0*/  I2FP.F32.U32 R19, R8 ;  /* 0x0000000800137245 */ /* 0x000fca0000201000 */
[----:B------:R-:W-:-:S04]  /*1300*/  FFMA R19, R19, R0, 1.1641532182693481445e-10 ;  /* 0x2f00000013137423 */ /* 0x000fc80000000000 */
[----:B------:R-:W-:-:S06]  /*1310*/  FMUL R19, R19, 100 ;  /* 0x42c8000013137820 */ /* 0x000fcc0000400000 */
[----:B------:R-:W0:Y:S02]  /*1320*/  F2I.TRUNC.NTZ R19, R19 ;  /* 0x0000001300137305 */ /* 0x000e24000020f100 */
[----:B0-----:R-:W-:-:S04]  /*1330*/  IMAD R0, R4, 0x64, R19 ;  /* 0x0000006404007824 */ /* 0x001fc800078e0213 */
[----:B------:R-:W-:-:S04]  /*1340*/  VIADD R27, R0, 0x64 ;  /* 0x00000064001b7836 */ /* 0x000fc80000000000 */
[----:B------:R-:W-:-:S04]  /*1350*/  IMAD.WIDE R16, R27, 0x4, R16 ;  /* 0x000000041b107825 */ /* 0x000fc800078e0210 */
[----:B--2---:R-:W-:-:S05]  /*1360*/  VIADD R7, R7, 0x1 ;  /* 0x0000000107077836 */ /* 0x004fca0000000000 */
[----:B------:R1:W-:Y:S04]  /*1370*/  STG.E desc[UR12][R20.64], R7 ;  /* 0x0000000714007986 */ /* 0x0003e8000c10190c */
[----:B------:R-:W2:Y:S01]  /*1380*/  LDG.E R0, desc[UR12][R16.64] ;  /* 0x0000000c10007981 */ /* 0x000ea2000c1e1900 */
[----:B------:R-:W-:Y:S01]  /*1390*/  IMAD.MOV.U32 R8, RZ, RZ, R5 ;  /* 0x000000ffff087224 */ /* 0x000fe200078e0005 */
[----:B------:R-:W-:Y:S01]  /*13a0*/  MOV R22, R9 ;  /* 0x0000000900167202 */ /* 0x000fe20000000f00 */
[----:B------:R-:W-:Y:S01]  /*13b0*/  IMAD.MOV.U32 R18, RZ, RZ, R3 ;  /* 0x000000ffff127224 */ /* 0x000fe200078e0003 */
[----:B------:R-:W-:Y:S01]  /*13c0*/  IADD3 R4, PT, PT, R4, 0x2, RZ ;  /* 0x0000000204047810 */ /* 0x000fe20007ffe0ff */
[----:B------:R-:W-:Y:S01]  /*13d0*/  IMAD.MOV.U32 R19, RZ, RZ, R25 ;  /* 0x000000ffff137224 */ /* 0x000fe200078e0019 */
[----:B--2---:R-:W-:Y:S01]  /*13e0*/  IADD3 R27, PT, PT, R0, 0x1, RZ ;  /* 0x00000001001b7810 */ /* 0x004fe20007ffe0ff */
[----:B------:R-:W-:-:S04]  /*13f0*/  IMAD.MOV.U32 R0, RZ, RZ, R23 ;  /* 0x000000ffff007224 */ /* 0x000fc800078e0017 */
[----:B------:R1:W-:Y:S03]  /*1400*/  STG.E desc[UR12][R16.64], R27 ;  /* 0x0000001b10007986 */ /* 0x0003e6000c10190c */
.L_x_4:
[----:B-1----:R-:W-:Y:S02]  /*1410*/  @!P1 SHF.R.U32.HI R7, RZ, 0x2, R0 ;  /* 0x00000002ff079819 */ /* 0x002fe40000011600 */
[----:B------:R-:W-:Y:S02]  /*1420*/  @!P1 IADD3 R6, PT, PT, R6, 0x587c5, RZ ;  /* 0x000587c506069810 */ /* 0x000fe40007ffe0ff */
[----:B------:R-:W-:Y:S01]  /*1430*/  @!P1 LOP3.LUT R7, R7, R0, RZ, 0x3c, !PT ;  /* 0x0000000007079212 */ /* 0x000fe200078e3cff */
[----:B------:R-:W-:-:S04]  /*1440*/  @!P1 IMAD.SHL.U32 R0, R25, 0x10, RZ ;  /* 0x0000001019009824 */ /* 0x000fc800078e00ff */
[----:B------:R-:W-:-:S05]  /*1450*/  @!P1 IMAD.SHL.U32 R16, R7, 0x2, RZ ;  /* 0x0000000207109824 */ /* 0x000fca00078e00ff */
[----:B------:R-:W-:Y:S02]  /*1460*/  @!P1 LOP3.LUT R0, R25, R0, R16, 0x96, !PT ;  /* 0x0000000019009212 */ /* 0x000fe400078e9610 */
[----:B------:R-:W0:Y:S02]  /*1470*/  @!P1 LDC.64 R16, c[0x0][0x390] ;  /* 0x0000e400ff109b82 */ /* 0x000e240000000a00 */
[----:B------:R-:W-:Y:S01]  /*1480*/  @!P1 LOP3.LUT R19, R0, R7, RZ, 0x3c, !PT ;  /* 0x0000000700139212 */ /* 0x000fe200078e3cff */
[----:B------:R-:W-:-:S04]  /*1490*/  @!P1 IMAD.MOV.U32 R7, RZ, RZ, 0x2f800000 ;  /* 0x2f800000ff079424 */ /* 0x000fc800078e00ff */
[----:B------:R-:W-:-:S05]  /*14a0*/  @!P1 IMAD.IADD R0, R19, 0x1, R6 ;  /* 0x0000000113009824 */ /* 0x000fca00078e0206 */
[----:B------:R-:W-:-:S05]  /*14b0*/  @!P1 I2FP.F32.U32 R0, R0 ;  /* 0x0000000000009245 */ /* 0x000fca0000201000 */
[----:B------:R-:W-:-:S04]  /*14c0*/  @!P1 FFMA R0, R0, R7, 1.1641532182693481445e-10 ;  /* 0x2f00000000009423 */ /* 0x000fc80000000007 */
[----:B------:R-:W-:-:S04]  /*14d0*/  @!P1 FMUL R0, R0, 100 ;  /* 0x42c8000000009820 */ /* 0x000fc80000400000 */
[----:B------:R-:W1:Y:S02]  /*14e0*/  @!P1 F2I.TRUNC.NTZ R7, R0 ;  /* 0x0000000000079305 */ /* 0x000e64000020f100 */
[----:B-1----:R-:W-:-:S04]  /*14f0*/  @!P1 IMAD R7, R4, 0x64, R7 ;  /* 0x0000006404079824 */ /* 0x002fc800078e0207 */
[----:B0-----:R-:W-:-:S05]  /*1500*/  @!P1 IMAD.WIDE R20, R7, 0x4, R16 ;  /* 0x0000000407149825 */ /* 0x001fca00078e0210 */
[----:B------:R-:W2:Y:S01]  /*1510*/  @!P1 LDG.E R4, desc[UR12][R20.64] ;  /* 0x0000000c14049981 */ /* 0x000ea2000c1e1900 */
[----:B------:R-:W-:Y:S01]  /*1520*/  IMAD.MOV.U32 R17, RZ, RZ, R5 ;  /* 0x000000ffff117224 */ /* 0x000fe200078e0005 */
[----:B------:R-:W-:Y:S01]  /*1530*/  MOV R7, R23 ;  /* 0x0000001700077202 */ /* 0x000fe20000000f00 */
[----:B------:R-:W-:Y:S01]  /*1540*/  IMAD.MOV.U32 R16, RZ, RZ, R9 ;  /* 0x000000ffff107224 */ /* 0x000fe200078e0009 */
[----:B------:R-:W-:Y:S01]  /*1550*/  @!P1 MOV R16, R8 ;  /* 0x0000000800109202 */ /* 0x000fe20000000f00 */
[----:B------:R-:W-:Y:S02]  /*1560*/  @!P1 IMAD.MOV.U32 R18, RZ, RZ, R25 ;  /* 0x000000ffff129224 */ /* 0x000fe400078e0019 */
[----:B------:R-:W-:Y:S02]  /*1570*/  @!P1 IMAD.MOV.U32 R17, RZ, RZ, R3 ;  /* 0x000000ffff119224 */ /* 0x000fe400078e0003 */
[----:B------:R-:W-:Y:S01]  /*1580*/  @!P1 IMAD.MOV.U32 R7, RZ, RZ, R22 ;  /* 0x000000ffff079224 */ /* 0x000fe200078e0016 */
[----:B--2---:R-:W-:-:S05]  /*1590*/  @!P1 IADD3 R27, PT, PT, R4, 0x1, RZ ;  /* 0x00000001041b9810 */ /* 0x004fca0007ffe0ff */
[----:B------:R1:W-:Y:S02]  /*15a0*/  @!P1 STG.E desc[UR12][R20.64], R27 ;  /* 0x0000001b14009986 */ /* 0x0003e4000c10190c */
.L_x_0:
[----:B-----5:R-:W-:Y:S04]  /*15b0*/  STG.E.64 desc[UR12][R10.64+0x8], R16 ;  /* 0x000008100a007986 */ /* 0x020fe8000c101b0c */
[----:B------:R-:W-:Y:S04]  /*15c0*/  STG.E.64 desc[UR12][R10.64+0x10], R18 ;  /* 0x000010120a007986 */ /* 0x000fe8000c101b0c */
[----:B------:R-:W-:Y:S04]  /*15d0*/  STG.E.64 desc[UR12][R10.64+0x18], R14 ;  /* 0x0000180e0a007986 */ /* 0x000fe8000c101b0c */
[----:B------:R-:W-:Y:S04]  /*15e0*/  STG.E.64 desc[UR12][R10.64+0x28], R12 ;  /* 0x0000280c0a007986 */ /* 0x000fe8000c101b0c */
[----:B------:R-:W-:Y:S04]  /*15f0*/  STG.E desc[UR12][R10.64+0x20], R2 ;  /* 0x000020020a007986 */ /* 0x000fe8000c10190c */
[----:B------:R-:W-:Y:S01]  /*1600*/  STG.E.64 desc[UR12][R10.64], R6 ;  /* 0x000000060a007986 */ /* 0x000fe2000c101b0c */
[----:B------:R-:W-:Y:S05]  /*1610*/  EXIT ;  /* 0x000000000000794d */ /* 0x000fea0003800000 */
.L_x_5:
[----:B------:R-:W-:-:S00]  /*1620*/  BRA `(.L_x_5) ;  /* 0xfffffffc00fc7947 */ /* 0x000fc0000383ffff */
[----:B------:R-:W-:-:S00]  /*1630*/  NOP ;  /* 0x0000000000007918 */ /* 0x000fc00000000000 */
        /* <DEDUP_REMOVED lines=12> */
.L_x_15:


//--------------------- .text._Z5setupP17curandStateXORWOW --------------------------
	.section	.text._Z5setupP17curandStateXORWOW,"ax",@progbits
	.align	128
        .global         _Z5setupP17curandStateXORWOW
        .type           _Z5setupP17curandStateXORWOW,@function
        .size           _Z5setupP17curandStateXORWOW,(.L_x_16 - _Z5setupP17curandStateXORWOW)
        .other          _Z5setupP17curandStateXORWOW,@"STO_CUDA_ENTRY STV_DEFAULT"
_Z5setupP17curandStateXORWOW:
.text._Z5setupP17curandStateXORWOW:
[----:B------:R-:W-:Y:S01]  /*0000*/  LDC R1, c[0x0][0x37c] ;  /* 0x0000df00ff017b82 */ /* 0x000fe20000000800 */
[----:B------:R-:W0:Y:S07]  /*0010*/  S2R R11, SR_TID.X ;  /* 0x00000000000b7919 */ /* 0x000e2e0000002100 */
[----:B------:R-:W1:Y:S01]  /*0020*/  LDC.64 R2, c[0x0][0x380] ;  /* 0x0000e000ff027b82 */ /* 0x000e620000000a00 */
[----:B------:R-:W2:Y:S01]  /*0030*/  LDCU.64 UR4, c[0x0][0x358] ;  /* 0x00006b00ff0477ac */ /* 0x000ea20008000a00 */
[----:B------:R-:W-:Y:S01]  /*0040*/  IMAD.MOV.U32 R4, RZ, RZ, 0x3198c20f ;  /* 0x3198c20fff047424 */ /* 0x000fe200078e00ff */
[----:B------:R-:W0:Y:S01]  /*0050*/  S2R R0, SR_CTAID.X ;  /* 0x0000000000007919 */ /* 0x000e220000002500 */
[----:B------:R-:W-:Y:S01]  /*0060*/  IMAD.MOV.U32 R5, RZ, RZ, 0x5efdb30c ;  /* 0x5efdb30cff057424 */ /* 0x000fe200078e00ff */
[----:B------:R-:W-:Y:S01]  /*0070*/  BSSY.RECONVERGENT B0, `(.L_x_6) ;  /* 0x00000e3000007945 */ /* 0x000fe20003800200 */
[----:B------:R-:W-:-:S02]  /*0080*/  IMAD.MOV.U32 R6, RZ, RZ, 0x423bb012 ;  /* 0x423bb012ff067424 */ /* 0x000fc400078e00ff */
[----:B------:R-:W-:Y:S02]  /*0090*/  IMAD.MOV.U32 R7, RZ, RZ, -0x75bd8fc ;  /* 0xf8a42704ff077424 */ /* 0x000fe400078e00ff */
[----:B------:R-:W-:Y:S02]  /*00a0*/  IMAD.MOV.U32 R8, RZ, RZ, -0x23270784 ;  /* 0xdcd8f87cff087424 */ /* 0x000fe400078e00ff */
[----:B------:R-:W-:Y:S02]  /*00b0*/  IMAD.MOV.U32 R9, RZ, RZ, 0x57fa2510 ;  /* 0x57fa2510ff097424 */ /* 0x000fe400078e00ff */
[----:B0-----:R-:W-:-:S04]  /*00c0*/  IMAD R11, R0, 0x40, R11 ;  /* 0x00000040000b7824 */ /* 0x001fc800078e020b */
[C---:B-1----:R-:W-:Y:S01]  /*00d0*/  IMAD.WIDE R2, R11.reuse, 0x30, R2 ;  /* 0x000000300b027825 */ /* 0x042fe200078e0202 */
[----:B------:R-:W-:-:S04]  /*00e0*/  ISETP.NE.AND P0, PT, R11, RZ, PT ;  /* 0x000000ff0b00720c */ /* 0x000fc80003f05270 */
[----:B--2---:R0:W-:Y:S04]  /*00f0*/  STG.E.64 desc[UR4][R2.64], R4 ;  /* 0x0000000402007986 */ /* 0x0041e8000c101b04 */
[----:B------:R0:W-:Y:S04]  /*0100*/  STG.E.64 desc[UR4][R2.64+0x8], R6 ;  /* 0x0000080602007986 */ /* 0x0001e8000c101b04 */
[----:B------:R0:W-:Y:S01]  /*0110*/  STG.E.64 desc[UR4][R2.64+0x10], R8 ;  /* 0x0000100802007986 */ /* 0x0001e2000c101b04 */
[----:B------:R-:W-:Y:S05]  /*0120*/  @!P0 BRA `(.L_x_7) ;  /* 0x0000000c005c8947 */ /* 0x000fea0003800000 */
[----:B------:R-:W-:Y:S01]  /*0130*/  SHF.R.S32.HI R10, RZ, 0x1f, R11 ;  /* 0x0000001fff0a7819 */ /* 0x000fe2000001140b */
[----:B------:R-:W-:-:S07]  /*0140*/  IMAD.MOV.U32 R12, RZ, RZ, RZ ;  /* 0x000000ffff0c7224 */ /* 0x000fce00078e00ff */
.L_x_13:
[----:B0-----:R-:W-:Y:S01]  /*0150*/  LOP3.LUT R2, R11, 0x3, RZ, 0xc0, !PT ;  /* 0x000000030b027812 */ /* 0x001fe200078ec0ff */
[----:B------:R-:W-:Y:S03]  /*0160*/  BSSY.RECONVERGENT B1, `(.L_x_8) ;  /* 0x00000cd000017945 */ /* 0x000fe60003800200 */
[----:B------:R-:W-:-:S04]  /*0170*/  ISETP.NE.U32.AND P0, PT, R2, RZ, PT ;  /* 0x000000ff0200720c */ /* 0x000fc80003f05070 */
[----:B------:R-:W-:-:S13]  /*0180*/  ISETP.NE.AND.EX P0, PT, RZ, RZ, PT, P0 ;  /* 0x000000ffff00720c */ /* 0x000fda0003f05300 */
[----:B------:R-:W-:Y:S05]  /*0190*/  @!P0 BRA `(.L_x_9) ;  /* 0x0000000c00248947 */ /* 0x000fea0003800000 */
[----:B------:R-:W0:Y:S01]  /*01a0*/  LDC.64 R4, c[0x4][RZ] ;  /* 0x01000000ff047b82 */ /* 0x000e220000000a00 */
[----:B------:R-:W-:Y:S02]  /*01b0*/  IMAD.MOV.U32 R13, RZ, RZ, RZ ;  /* 0x000000ffff0d7224 */ /* 0x000fe400078e00ff */
[----:B0-----:R-:W-:-:S07]  /*01c0*/  IMAD.WIDE.U32 R4, R12, 0xc80, R4 ;  /* 0x00000c800c047825 */ /* 0x001fce00078e0004 */
.L_x_12:
[----:B0-----:R-:W-:Y:S01]  /*01d0*/  IMAD.MOV.U32 R14, RZ, RZ, RZ ;  /* 0x000000ffff0e7224 */ /* 0x001fe200078e00ff */
[----:B------:R-:W-:Y:S01]  /*01e0*/  CS2R R6, SRZ ;  /* 0x0000000000067805 */ /* 0x000fe2000001ff00 */
[----:B------:R-:W-:Y:S01]  /*01f0*/  IMAD.MOV.U32 R16, RZ, RZ, RZ ;  /* 0x000000ffff107224 */ /* 0x000fe200078e00ff */
[----:B------:R-:W-:-:S07]  /*0200*/  CS2R R2, SRZ ;  /* 0x0000000000027805 */ /* 0x000fce000001ff00 */
.L_x_11:
[----:B------:R-:W0:Y:S01]  /*0210*/  S2R R15, SR_TID.X ;  /* 0x00000000000f7919 */ /* 0x000e220000002100 */
[----:B------:R-:W1:Y:S01]  /*0220*/  LDC.64 R8, c[0x0][0x380] ;  /* 0x0000e000ff087b82 */ /* 0x000e620000000a00 */
[----:B0-----:R-:W-:-:S04]  /*0230*/  IMAD R17, R0, 0x40, R15 ;  /* 0x0000004000117824 */ /* 0x001fc800078e020f */
[----:B-1----:R-:W-:-:S04]  /*0240*/  IMAD.WIDE R8, R17, 0x30, R8 ;  /* 0x0000003011087825 */ /* 0x002fc800078e0208 */
[----:B------:R-:W-:-:S05]  /*0250*/  IMAD.WIDE.U32 R8, R16, 0x4, R8 ;  /* 0x0000000410087825 */ /* 0x000fca00078e0008 */
[----:B------:R0:W5:Y:S01]  /*0260*/  LDG.E R17, desc[UR4][R8.64+0x4] ;  /* 0x0000040408117981 */ /* 0x000162000c1e1900 */
[----:B------:R-:W-:-:S07]  /*0270*/  IMAD.MOV.U32 R18, RZ, RZ, RZ ;  /* 0x000000ffff127224 */ /* 0x000fce00078e00ff */
.L_x_10:
[----:B-----5:R-:W-:Y:S01]  /*0280*/  SHF.R.U32.HI R22, RZ, R18, R17 ;  /* 0x00000012ff167219 */ /* 0x020fe20000011611 */
[----:B0-----:R-:W-:-:S03]  /*0290*/  IMAD.SHL.U32 R9, R16, 0x20, RZ ;  /* 0x0000002010097824 */ /* 0x001fc600078e00ff */
[----:B------:R-:W-:Y:S01]  /*02a0*/  LOP3.LUT R19, R22, 0x1, RZ, 0xc0, !PT ;  /* 0x0000000116137812 */ /* 0x000fe200078ec0ff */
[----:B------:R-:W-:-:S03]  /*02b0*/  IMAD.IADD R8, R9, 0x1, R18 ;  /* 0x0000000109087824 */ /* 0x000fc600078e0212 */
[----:B------:R-:W-:Y:S01]  /*02c0*/  ISETP.NE.U32.AND P0, PT, R19, 0x1, PT ;  /* 0x000000011300780c */ /* 0x000fe20003f05070 */
[----:B------:R-:W-:-:S03]  /*02d0*/  IMAD R9, R8, 0x5, RZ ;  /* 0x0000000508097824 */ /* 0x000fc600078e02ff */
[----:B------:R-:W-:Y:S01]  /*02e0*/  R2P PR, R22, 0x7e ;  /* 0x0000007e16007804 */ /* 0x000fe20000000000 */
[----:B------:R-:W-:-:S08]  /*02f0*/  IMAD.WIDE.U32 R8, R9, 0x4, R4 ;  /* 0x0000000409087825 */ /* 0x000fd000078e0004 */
[----:B------:R-:W2:Y:S04]  /*0300*/  @!P0 LDG.E R19, desc[UR4][R8.64] ;  /* 0x0000000408138981 */ /* 0x000ea8000c1e1900 */
[----:B------:R-:W3:Y:S04]  /*0310*/  @!P0 LDG.E R20, desc[UR4][R8.64+0x10] ;  /* 0x0000100408148981 */ /* 0x000ee8000c1e1900 */
[----:B------:R-:W4:Y:S04]  /*0320*/  @P1 LDG.E R21, desc[UR4][R8.64+0x14] ;  /* 0x0000140408151981 */ /* 0x000f28000c1e1900 */
[----:B------:R-:W4:Y:S04]  /*0330*/  @P2 LDG.E R23, desc[UR4][R8.64+0x28] ;  /* 0x0000280408172981 */ /* 0x000f28000c1e1900 */
[----:B------:R-:W4:Y:S04]  /*0340*/  @P1 LDG.E R24, desc[UR4][R8.64+0x24] ;  /* 0x0000240408181981 */ /* 0x000f28000c1e1900 */
[----:B------:R-:W4:Y:S04]  /*0350*/  @P2 LDG.E R26, desc[UR4][R8.64+0x38] ;  /* 0x00003804081a2981 */ /* 0x000f28000c1e1900 */
[----:B------:R-:W4:Y:S04]  /*0360*/  @P3 LDG.E R25, desc[UR4][R8.64+0x3c] ;  /* 0x00003c0408193981 */ /* 0x000f28000c1e1900 */
[----:B------:R-:W4:Y:S01]  /*0370*/  @P4 LDG.E R27, desc[UR4][R8.64+0x50] ;  /* 0x00005004081b4981 */ /* 0x000f22000c1e1900 */
[----:B--2---:R-:W-:-:S03]  /*0380*/  @!P0 LOP3.LUT R14, R14, R19, RZ, 0x3c, !PT ;  /* 0x000000130e0e8212 */ /* 0x004fc600078e3cff */
[----:B------:R-:W2:Y:S01]  /*0390*/  @!P0 LDG.E R19, desc[UR4][R8.64+0x4] ;  /* 0x0000040408138981 */ /* 0x000ea2000c1e1900 */
[----:B---3--:R-:W-:-:S03]  /*03a0*/  @!P0 LOP3.LUT R7, R7, R20, RZ, 0x3c, !PT ;  /* 0x0000001407078212 */ /* 0x008fc600078e3cff */
[----:B------:R-:W3:Y:S01]  /*03b0*/  @!P0 LDG.E R20, desc[UR4][R8.64+0x8] ;  /* 0x0000080408148981 */ /* 0x000ee2000c1e1900 */
[----:B----4-:R-:W-:-:S03]  /*03c0*/  @P1 LOP3.LUT R14, R14, R21, RZ, 0x3c, !PT ;  /* 0x000000150e0e1212 */ /* 0x010fc600078e3cff */
[----:B------:R-:W4:Y:S01]  /*03d0*/  @!P0 LDG.E R21, desc[UR4][R8.64+0xc] ;  /* 0x00000c0408158981 */ /* 0x000f22000c1e1900 */
[----:B------:R-:W-:-:S03]  /*03e0*/  @P2 LOP3.LUT R14, R14, R23, RZ, 0x3c, !PT ;  /* 0x000000170e0e2212 */ /* 0x000fc600078e3cff */
[----:B------:R-:W4:Y:S01]  /*03f0*/  @P1 LDG.E R23, desc[UR4][R8.64+0x18] ;  /* 0x0000180408171981 */ /* 0x000f22000c1e1900 */
[----:B------:R-:W-:-:S03]  /*0400*/  @P1 LOP3.LUT R7, R7, R24, RZ, 0x3c, !PT ;  /* 0x0000001807071212 */ /* 0x000fc600078e3cff */
[----:B------:R-:W4:Y:S01]  /*0410*/  @P2 LDG.E R24, desc[UR4][R8.64+0x30] ;  /* 0x0000300408182981 */ /* 0x000f22000c1e1900 */
[----:B--2---:R-:W-:-:S03]  /*0420*/  @!P0 LOP3.LUT R2, R2, R19, RZ, 0x3c, !PT ;  /* 0x0000001302028212 */ /* 0x004fc600078e3cff */
[----:B------:R-:W2:Y:S01]  /*0430*/  @P1 LDG.E R19, desc[UR4][R8.64+0x20] ;  /* 0x0000200408131981 */ /* 0x000ea2000c1e1900 */
[----:B---3--:R-:W-:-:S03]  /*0440*/  @!P0 LOP3.LUT R3, R3, R20, RZ, 0x3c, !PT ;  /* 0x0000001403038212 */ /* 0x008fc600078e3cff */
[----:B------:R-:W3:Y:S01]  /*0450*/  @P1 LDG.E R20, desc[UR4][R8.64+0x1c] ;  /* 0x00001c0408141981 */ /* 0x000ee2000c1e1900 */
[----:B----4-:R-:W-:-:S03]  /*0460*/  @!P0 LOP3.LUT R6, R6, R21, RZ, 0x3c, !PT ;  /* 0x0000001506068212 */ /* 0x010fc600078e3cff */
[----:B------:R-:W4:Y:S01]  /*0470*/  @P2 LDG.E R21, desc[UR4][R8.64+0x2c] ;  /* 0x00002c0408152981 */ /* 0x000f22000c1e1900 */
[----:B------:R-:W-:-:S03]  /*0480*/  @P1 LOP3.LUT R2, R2, R23, RZ, 0x3c, !PT ;  /* 0x0000001702021212 */ /* 0x000fc600078e3cff */
[----:B------:R-:W4:Y:S01]  /*0490*/  @P2 LDG.E R23, desc[UR4][R8.64+0x34] ;  /* 0x0000340408172981 */ /* 0x000f22000c1e1900 */
[----:B------:R-:W-:-:S03]  /*04a0*/  @P2 LOP3.LUT R7, R7, R26, RZ, 0x3c, !PT ;  /* 0x0000001a07072212 */ /* 0x000fc600078e3cff */
[----:B------:R-:W4:Y:S01]  /*04b0*/  @P3 LDG.E R26, desc[UR4][R8.64+0x4c] ;  /* 0x00004c04081a3981 */ /* 0x000f22000c1e1900 */
[----:B------:R-:W-:-:S03]  /*04c0*/  @P3 LOP3.LUT R14, R14, R25, RZ, 0x3c, !PT ;  /* 0x000000190e0e3212 */ /* 0x000fc600078e3cff */
[----:B------:R-:W4:Y:S01]  /*04d0*/  @P5 LDG.E R25, desc[UR4][R8.64+0x64] ;  /* 0x0000640408195981 */ /* 0x000f22000c1e1900 */
[----:B--2---:R-:W-:-:S03]  /*04e0*/  @P1 LOP3.LUT R6, R6, R19, RZ, 0x3c, !PT ;  /* 0x0000001306061212 */ /* 0x004fc600078e3cff */
[----:B------:R-:W2:Y:S01]  /*04f0*/  @P3 LDG.E R19, desc[UR4][R8.64+0x40] ;  /* 0x0000400408133981 */ /* 0x000ea2000c1e1900 */
[----:B---3--:R-:W-:-:S03]  /*0500*/  @P1 LOP3.LUT R3, R3, R20, RZ, 0x3c, !PT ;  /* 0x0000001403031212 */ /* 0x008fc600078e3cff */
[----:B------:R-:W3:Y:S01]  /*0510*/  @P3 LDG.E R20, desc[UR4][R8.64+0x44] ;  /* 0x0000440408143981 */ /* 0x000ee2000c1e1900 */
[----:B------:R-:W-:-:S03]  /*0520*/  @P2 LOP3.LUT R3, R3, R24, RZ, 0x3c, !PT ;  /* 0x0000001803032212 */ /* 0x000fc600078e3cff */
[----:B------:R-:W3:Y:S01]  /*0530*/  @P4 LDG.E R24, desc[UR4][R8.64+0x58] ;  /* 0x0000580408184981 */ /* 0x000ee2000c1e1900 */
[----:B----4-:R-:W-:Y:S02]  /*0540*/  @P2 LOP3.LUT R2, R2, R21, RZ, 0x3c, !PT ;  /* 0x0000001502022212 */ /* 0x010fe400078e3cff */
[----:B------:R-:W-:Y:S01]  /*0550*/  @P2 LOP3.LUT R6, R6, R23, RZ, 0x3c, !PT ;  /* 0x0000001706062212 */ /* 0x000fe200078e3cff */
[----:B------:R-:W4:Y:S04]  /*0560*/  @P3 LDG.E R21, desc[UR4][R8.64+0x48] ;  /* 0x0000480408153981 */ /* 0x000f28000c1e1900 */
[----:B------:R-:W4:Y:S01]  /*0570*/  @P4 LDG.E R23, desc[UR4][R8.64+0x54] ;  /* 0x0000540408174981 */ /* 0x000f22000c1e1900 */
[----:B------:R-:W-:Y:S02]  /*0580*/  @P4 LOP3.LUT R14, R14, R27, RZ, 0x3c, !PT ;  /* 0x0000001b0e0e4212 */ /* 0x000fe400078e3cff */
[----:B------:R-:W-:-:S02]  /*0590*/  @P3 LOP3.LUT R7, R7, R26, RZ, 0x3c, !PT ;  /* 0x0000001a07073212 */ /* 0x000fc400078e3cff */
        /* <DEDUP_REMOVED lines=9> */
[----:B----4-:R-:W-:-:S03]  /*0630*/  @P3 LOP3.LUT R6, R6, R21, RZ, 0x3c, !PT ;  /* 0x0000001506063212 */ /* 0x010fc600078e3cff */
[----:B------:R-:W4:Y:S01]  /*0640*/  @P5 LDG.E R21, desc[UR4][R8.64+0x68] ;  /* 0x0000680408155981 */ /* 0x000f22000c1e1900 */
[----:B------:R-:W-:-:S03]  /*0650*/  @P4 LOP3.LUT R2, R2, R23, RZ, 0x3c, !PT ;  /* 0x0000001702024212 */ /* 0x000fc600078e3cff */
[----:B------:R-:W4:Y:S01]  /*0660*/  @P5 LDG.E R23, desc[UR4][R8.64+0x70] ;  /* 0x0000700408175981 */ /* 0x000f22000c1e1900 */
[----:B------:R-:W-:Y:S02]  /*0670*/  LOP3.LUT P0, RZ, R22, 0x80, RZ, 0xc0, !PT ;  /* 0x0000008016ff7812 */ /* 0x000fe4000780c0ff */
[----:B------:R-:W-:Y:S02]  /*0680*/  @P4 LOP3.LUT R7, R7, R26, RZ, 0x3c, !PT ;  /* 0x0000001a07074212 */ /* 0x000fe400078e3cff */
[----:B------:R-:W-:Y:S02]  /*0690*/  @P6 LOP3.LUT R14, R14, R25, RZ, 0x3c, !PT ;  /* 0x000000190e0e6212 */ /* 0x000fe400078e3cff */
[----:B------:R-:W4:Y:S07]  /*06a0*/  @P6 LDG.E R25, desc[UR4][R8.64+0x7c] ;  /* 0x00007c0408196981 */ /* 0x000f2e000c1e1900 */
[----:B------:R-:W4:Y:S04]  /*06b0*/  @P0 LDG.E R27, desc[UR4][R8.64+0x8c] ;  /* 0x00008c04081b0981 */ /* 0x000f28000c1e1900 */
[----:B------:R-:W4:Y:S04]  /*06c0*/  @P0 LDG.E R26, desc[UR4][R8.64+0x94] ;  /* 0x00009404081a0981 */ /* 0x000f28000c1e1900 */
        /* <DEDUP_REMOVED lines=11> */
[----:B------:R-:W-:Y:S02]  /*0780*/  @P6 LOP3.LUT R2, R2, R25, RZ, 0x3c, !PT ;  /* 0x0000001902026212 */ /* 0x000fe400078e3cff */
[----:B------:R-:W-:Y:S02]  /*0790*/  @P0 LOP3.LUT R14, R14, R27, RZ, 0x3c, !PT ;  /* 0x0000001b0e0e0212 */ /* 0x000fe400078e3cff */
[----:B--2---:R-:W-:Y:S02]  /*07a0*/  @P6 LOP3.LUT R6, R6, R19, RZ, 0x3c, !PT ;  /* 0x0000001306066212 */ /* 0x004fe400078e3cff */
[----:B---3--:R-:W-:Y:S02]  /*07b0*/  @P6 LOP3.LUT R3, R3, R20, RZ, 0x3c, !PT ;  /* 0x0000001403036212 */ /* 0x008fe400078e3cff */
[----:B------:R-:W-:Y:S02]  /*07c0*/  @P6 LOP3.LUT R7, R7, R24, RZ, 0x3c, !PT ;  /* 0x0000001807076212 */ /* 0x000fe400078e3cff */
[----:B------:R-:W-:-:S02]  /*07d0*/  @P0 LOP3.LUT R3, R3, R26, RZ, 0x3c, !PT ;  /* 0x0000001a03030212 */ /* 0x000fc400078e3cff */
[----:B----4-:R-:W-:Y:S02]  /*07e0*/  @P0 LOP3.LUT R2, R2, R21, RZ, 0x3c, !PT ;  /* 0x0000001502020212 */ /* 0x010fe400078e3cff */
[----:B------:R-:W-:Y:S02]  /*07f0*/  @P0 LOP3.LUT R7, R7, R28, RZ, 0x3c, !PT ;  /* 0x0000001c07070212 */ /* 0x000fe400078e3cff */
[----:B------:R-:W-:Y:S02]  /*0800*/  @P0 LOP3.LUT R6, R6, R23, RZ, 0x3c, !PT ;  /* 0x0000001706060212 */ /* 0x000fe400078e3cff */
[----:B------:R-:W-:-:S13]  /*0810*/  R2P PR, R22.B1, 0x7f ;  /* 0x0000007f16007804 */ /* 0x000fda0000001000 */
[----:B------:R-:W2:Y:S04]  /*0820*/  @P0 LDG.E R19, desc[UR4][R8.64+0xa0] ;  /* 0x0000a00408130981 */ /* 0x000ea8000c1e1900 */
[----:B------:R-:W3:Y:S04]  /*0830*/  @P1 LDG.E R23, desc[UR4][R8.64+0xb4] ;  /* 0x0000b40408171981 */ /* 0x000ee8000c1e1900 */
[----:B------:R-:W4:Y:S04]  /*0840*/  @P0 LDG.E R21, desc[UR4][R8.64+0xa4] ;  /* 0x0000a40408150981 */ /* 0x000f28000c1e1900 */
[----:B------:R-:W4:Y:S04]  /*0850*/  @P2 LDG.E R25, desc[UR4][R8.64+0xc8] ;  /* 0x0000c80408192981 */ /* 0x000f28000c1e1900 */
[----:B------:R-:W4:Y:S04]  /*0860*/  @P3 LDG.E R27, desc[UR4][R8.64+0xdc] ;  /* 0x0000dc04081b3981 */ /* 0x000f28000c1e1900 */
[----:B------:R-:W4:Y:S04]  /*0870*/  @P0 LDG.E R20, desc[UR4][R8.64+0xa8] ;  /* 0x0000a80408140981 */ /* 0x000f28000c1e1900 */
[----:B------:R-:W4:Y:S04]  /*0880*/  @P0 LDG.E R24, desc[UR4][R8.64+0xb0] ;  /* 0x0000b00408180981 */ /* 0x000f28000c1e1900 */
[----:B------:R-:W4:Y:S04]  /*0890*/  @P4 LDG.E R29, desc[UR4][R8.64+0xf0] ;  /* 0x0000f004081d4981 */ /* 0x000f28000c1e1900 */
[----:B------:R-:W4:Y:S01]  /*08a0*/  @P1 LDG.E R26, desc[UR4][R8.64+0xc4] ;  /* 0x0000c404081a1981 */ /* 0x000f22000c1e1900 */
[----:B--2---:R-:W-:-:S03]  /*08b0*/  @P0 LOP3.LUT R14, R14, R19, RZ, 0x3c, !PT ;  /* 0x000000130e0e0212 */ /* 0x004fc600078e3cff */
[----:B------:R-:W2:Y:S01]  /*08c0*/  @P0 LDG.E R19, desc[UR4][R8.64+0xac] ;  /* 0x0000ac0408130981 */ /* 0x000ea2000c1e1900 */
[----:B---3--:R-:W-:-:S03]  /*08d0*/  @P1 LOP3.LUT R14, R14, R23, RZ, 0x3c, !PT ;  /* 0x000000170e0e1212 */ /* 0x008fc600078e3cff */
[----:B------:R-:W3:Y:S01]  /*08e0*/  @P1 LDG.E R23, desc[UR4][R8.64+0xc0] ;  /* 0x0000c00408171981 */ /* 0x000ee2000c1e1900 */
[----:B----4-:R-:W-:-:S03]  /*08f0*/  @P0 LOP3.LUT R2, R2, R21, RZ, 0x3c, !PT ;  /* 0x0000001502020212 */ /* 0x010fc600078e3cff */
[----:B------:R-:W4:Y:S01]  /*0900*/  @P1 LDG.E R21, desc[UR4][R8.64+0xb8] ;  /* 0x0000b80408151981 */ /* 0x000f22000c1e1900 */
[----:B------:R-:W-:-:S03]  /*0910*/  @P2 LOP3.LUT R14, R14, R25, RZ, 0x3c, !PT ;  /* 0x000000190e0e2212 */ /* 0x000fc600078e3cff */
[----:B------:R-:W4:Y:S01]  /*0920*/  @P5 LDG.E R25, desc[UR4][R8.64+0x104] ;  /* 0x0001040408195981 */ /* 0x000f22000c1e1900 */
[----:B------:R-:W-:-:S03]  /*0930*/  @P3 LOP3.LUT R14, R14, R27, RZ, 0x3c, !PT ;  /* 0x0000001b0e0e3212 */ /* 0x000fc600078e3cff */
[----:B------:R-:W4:Y:S01]  /*0940*/  @P6 LDG.E R27, desc[UR4][R8.64+0x118] ;  /* 0x00011804081b6981 */ /* 0x000f22000c1e1900 */
[----:B------:R-:W-:-:S03]  /*0950*/  @P0 LOP3.LUT R3, R3, R20, RZ, 0x3c, !PT ;  /* 0x0000001403030212 */ /* 0x000fc600078e3cff */
[----:B------:R-:W4:Y:S01]  /*0960*/  @P1 LDG.E R20, desc[UR4][R8.64+0xbc] ;  /* 0x0000bc0408141981 */ /* 0x000f22000c1e1900 */
[----:B------:R-:W-:-:S03]  /*0970*/  @P0 LOP3.LUT R7, R7, R24, RZ, 0x3c, !PT ;  /* 0x0000001807070212 */ /* 0x000fc600078e3cff */
[----:B------:R-:W4:Y:S01]  /*0980*/  @P2 LDG.E R24, desc[UR4][R8.64+0xd8] ;  /* 0x0000d80408182981 */ /* 0x000f22000c1e1900 */
[----:B------:R-:W-:Y:S02]  /*0990*/  @P4 LOP3.LUT R14, R14, R29, RZ, 0x3c, !PT ;  /* 0x0000001d0e0e4212 */ /* 0x000fe400078e3cff */
[----:B------:R-:W-:Y:S02]  /*09a0*/  @P1 LOP3.LUT R7, R7, R26, RZ, 0x3c, !PT ;  /* 0x0000001a07071212 */ /* 0x000fe400078e3cff */
[----:B------:R-:W4:Y:S01]  /*09b0*/  @P3 LDG.E R26, desc[UR4][R8.64+0xe4] ;  /* 0x0000e404081a3981 */ /* 0x000f22000c1e1900 */
[----:B--2---:R-:W-:Y:S02]  /*09c0*/  @P0 LOP3.LUT R6, R6, R19, RZ, 0x3c, !PT ;  /* 0x0000001306060212 */ /* 0x004fe400078e3cff */
[----:B------:R-:W-:Y:S01]  /*09d0*/  LOP3.LUT P0, RZ, R22, 0x8000, RZ, 0xc0, !PT ;  /* 0x0000800016ff7812 */ /* 0x000fe2000780c0ff */
[----:B------:R-:W2:Y:S01]  /*09e0*/  @P2 LDG.E R19, desc[UR4][R8.64+0xcc] ;  /* 0x0000cc0408132981 */ /* 0x000ea2000c1e1900 */
[----:B---3--:R-:W-:-:S03]  /*09f0*/  @P1 LOP3.LUT R6, R6, R23, RZ, 0x3c, !PT ;  /* 0x0000001706061212 */ /* 0x008fc600078e3cff */
[----:B------:R-:W3:Y:S01]  /*0a00*/  @P2 LDG.E R22, desc[UR4][R8.64+0xd0] ;  /* 0x0000d00408162981 */ /* 0x000ee2000c1e1900 */
[----:B----4-:R-:W-:-:S03]  /*0a10*/  @P1 LOP3.LUT R2, R2, R21, RZ, 0x3c, !PT ;  /* 0x0000001502021212 */ /* 0x010fc600078e3cff */
[----:B------:R-:W4:Y:S01]  /*0a20*/  @P2 LDG.E R21, desc[UR4][R8.64+0xd4] ;  /* 0x0000d40408152981 */ /* 0x000f22000c1e1900 */
[----:B------:R-:W-:-:S03]  /*0a30*/  @P5 LOP3.LUT R14, R14, R25, RZ, 0x3c, !PT ;  /* 0x000000190e0e5212 */ /* 0x000fc600078e3cff */
[----:B------:R-:W4:Y:S04]  /*0a40*/  @P3 LDG.E R23, desc[UR4][R8.64+0xe0] ;  /* 0x0000e00408173981 */ /* 0x000f28000c1e1900 */
[----:B------:R-:W4:Y:S01]  /*0a50*/  @P3 LDG.E R25, desc[UR4][R8.64+0xe8] ;  /* 0x0000e80408193981 */ /* 0x000f22000c1e1900 */
[----:B------:R-:W-:-:S03]  /*0a60*/  @P1 LOP3.LUT R3, R3, R20, RZ, 0x3c, !PT ;  /* 0x0000001403031212 */ /* 0x000fc600078e3cff */
[----:B------:R-:W4:Y:S01]  /*0a70*/  @P3 LDG.E R20, desc[UR4][R8.64+0xec] ;  /* 0x0000ec0408143981 */ /* 0x000f22000c1e1900 */
[----:B------:R-:W-:-:S03]  /*0a80*/  @P2 LOP3.LUT R7, R7, R24, RZ, 0x3c, !PT ;  /* 0x0000001807072212 */ /* 0x000fc600078e3cff */
        /* <DEDUP_REMOVED lines=8> */
[----:B------:R-:W-:Y:S02]  /*0b10*/  @P3 LOP3.LUT R3, R3, R26, RZ, 0x3c, !PT ;  /* 0x0000001a03033212 */ /* 0x000fe400078e3cff */
[----:B------:R-:W-:Y:S01]  /*0b20*/  @P3 LOP3.LUT R2, R2, R23, RZ, 0x3c, !PT ;  /* 0x0000001702023212 */ /* 0x000fe200078e3cff */
[----:B------:R-:W4:Y:S01]  /*0b30*/  @P5 LDG.E R26, desc[UR4][R8.64+0x10c] ;  /* 0x00010c04081a5981 */ /* 0x000f22000c1e1900 */
[----:B------:R-:W-:-:S03]  /*0b40*/  @P3 LOP3.LUT R6, R6, R25, RZ, 0x3c, !PT ;  /* 0x0000001906063212 */ /* 0x000fc600078e3cff */
[----:B------:R-:W4:Y:S04]  /*0b50*/  @P5 LDG.E R23, desc[UR4][R8.64+0x108] ;  /* 0x0001080408175981 */ /* 0x000f28000c1e1900 */
        /* <DEDUP_REMOVED lines=19> */
[----:B------:R-:W-:-:S05]  /*0c90*/  VIADD R18, R18, 0x10 ;  /* 0x0000001012127836 */ /* 0x000fca0000000000 */
[----:B------:R-:W-:Y:S02]  /*0ca0*/  ISETP.NE.AND P1, PT, R18, 0x20, PT ;  /* 0x000000201200780c */ /* 0x000fe40003f25270 */
[----:B------:R-:W-:-:S04]  /*0cb0*/  @P5 LOP3.LUT R7, R7, R20, RZ, 0x3c, !PT ;  /* 0x0000001407075212 */ /* 0x000fc800078e3cff */
[----:B------:R-:W-:Y:S02]  /*0cc0*/  @P6 LOP3.LUT R7, R7, R24, RZ, 0x3c, !PT ;  /* 0x0000001807076212 */ /* 0x000fe400078e3cff */
[----:B------:R-:W-:Y:S02]  /*0cd0*/  @P0 LOP3.LUT R14, R14, R27, RZ, 0x3c, !PT ;  /* 0x0000001b0e0e0212 */ /* 0x000fe400078e3cff */
[----:B------:R-:W-:Y:S02]  /*0ce0*/  @P0 LOP3.LUT R7, R7, R28, RZ, 0x3c, !PT ;  /* 0x0000001c07070212 */ /* 0x000fe400078e3cff */
[----:B--2---:R-:W-:Y:S02]  /*0cf0*/  @P6 LOP3.LUT R2, R2, R19, RZ, 0x3c, !PT ;  /* 0x0000001302026212 */ /* 0x004fe400078e3cff */
[----:B---3--:R-:W-:Y:S02]  /*0d00*/  @P6 LOP3.LUT R3, R3, R22, RZ, 0x3c, !PT ;  /* 0x0000001603036212 */ /* 0x008fe400078e3cff */
[----:B----4-:R-:W-:-:S02]  /*0d10*/  @P6 LOP3.LUT R6, R6, R21, RZ, 0x3c, !PT ;  /* 0x0000001506066212 */ /* 0x010fc400078e3cff */
[----:B------:R-:W-:Y:S02]  /*0d20*/  @P0 LOP3.LUT R3, R3, R26, RZ, 0x3c, !PT ;  /* 0x0000001a03030212 */ /* 0x000fe400078e3cff */
[----:B------:R-:W-:Y:S02]  /*0d30*/  @P0 LOP3.LUT R2, R2, R23, RZ, 0x3c, !PT ;  /* 0x0000001702020212 */ /* 0x000fe400078e3cff */
[----:B------:R-:W-:Y:S01]  /*0d40*/  @P0 LOP3.LUT R6, R6, R25, RZ, 0x3c, !PT ;  /* 0x0000001906060212 */ /* 0x000fe200078e3cff */
[----:B------:R-:W-:Y:S06]  /*0d50*/  @P1 BRA `(.L_x_10) ;  /* 0xfffffff400481947 */ /* 0x000fec000383ffff */
[----:B------:R-:W-:-:S05]  /*0d60*/  VIADD R16, R16, 0x1 ;  /* 0x0000000110107836 */ /* 0x000fca0000000000 */
[----:B------:R-:W-:-:S13]  /*0d70*/  ISETP.NE.AND P0, PT, R16, 0x5, PT ;  /* 0x000000051000780c */ /* 0x000fda0003f05270 */
[----:B------:R-:W-:Y:S05]  /*0d80*/  @P0 BRA `(.L_x_11) ;  /* 0xfffffff400200947 */ /* 0x000fea000383ffff */
[----:B------:R-:W0:Y:S01]  /*0d90*/  LDC.64 R8, c[0x0][0x380] ;  /* 0x0000e000ff087b82 */ /* 0x000e220000000a00 */
[----:B------:R-:W-:Y:S01]  /*0da0*/  IMAD R15, R0, 0x40, R15 ;  /* 0x00000040000f7824 */ /* 0x000fe200078e020f */
[----:B------:R-:W-:Y:S01]  /*0db0*/  LOP3.LUT R16, R11, 0x3, RZ, 0xc0, !PT ;  /* 0x000000030b107812 */ /* 0x000fe200078ec0ff */
[----:B------:R-:W-:-:S05]  /*0dc0*/  VIADD R13, R13, 0x1 ;  /* 0x000000010d0d7836 */ /* 0x000fca0000000000 */
[----:B------:R-:W-:Y:S01]  /*0dd0*/  ISETP.GE.U32.AND P0, PT, R13, R16, PT ;  /* 0x000000100d00720c */ /* 0x000fe20003f06070 */
[----:B0-----:R-:W-:-:S05]  /*0de0*/  IMAD.WIDE R8, R15, 0x30, R8 ;  /* 0x000000300f087825 */ /* 0x001fca00078e0208 */
[----:B------:R0:W-:Y:S04]  /*0df0*/  STG.E.64 desc[UR4][R8.64+0x8], R2 ;  /* 0x0000080208007986 */ /* 0x0001e8000c101b04 */
[----:B------:R0:W-:Y:S04]  /*0e00*/  STG.E.64 desc[UR4][R8.64+0x10], R6 ;  /* 0x0000100608007986 */ /* 0x0001e8000c101b04 */
[----:B------:R0:W-:Y:S01]  /*0e10*/  STG.E desc[UR4][R8.64+0x4], R14 ;  /* 0x0000040e08007986 */ /* 0x0001e2000c101904 */
[----:B------:R-:W-:Y:S05]  /*0e20*/  @!P0 BRA `(.L_x_12) ;  /* 0xfffffff000e88947 */ /* 0x000fea000383ffff */
.L_x_9:
[----:B------:R-:W-:Y:S05]  /*0e30*/  BSYNC.RECONVERGENT B1 ;  /* 0x0000000000017941 */ /* 0x000fea0003800200 */
.L_x_8:
[C---:B------:R-:W-:Y:S01]  /*0e40*/  ISETP.GT.U32.AND P0, PT, R11.reuse, 0x3, PT ;  /* 0x000000030b00780c */ /* 0x040fe20003f04070 */
[----:B------:R-:W-:Y:S01]  /*0e50*/  VIADD R12, R12, 0x1 ;  /* 0x000000010c0c7836 */ /* 0x000fe20000000000 */
[--C-:B------:R-:W-:Y:S02]  /*0e60*/  SHF.R.U64 R11, R11, 0x2, R10.reuse ;  /* 0x000000020b0b7819 */ /* 0x100fe4000000120a */
[----:B------:R-:W-:Y:S02]  /*0e70*/  ISETP.GT.U32.AND.EX P0, PT, R10, RZ, PT, P0 ;  /* 0x000000ff0a00720c */ /* 0x000fe40003f04100 */
[----:B------:R-:W-:-:S11]  /*0e80*/  SHF.R.U32.HI R10, RZ, 0x2, R10 ;  /* 0x00000002ff0a7819 */ /* 0x000fd6000001160a */
[----:B------:R-:W-:Y:S05]  /*0e90*/  @P0 BRA `(.L_x_13) ;  /* 0xfffffff000ac0947 */ /* 0x000fea000383ffff */
.L_x_7:
[----:B------:R-:W-:Y:S05]  /*0ea0*/  BSYNC.RECONVERGENT B0 ;  /* 0x0000000000007941 */ /* 0x000fea0003800200 */
.L_x_6:
[----:B0-----:R-:W0:Y:S01]  /*0eb0*/  S2R R5, SR_TID.X ;  /* 0x0000000000057919 */ /* 0x001e220000002100 */
[----:B------:R-:W1:Y:S01]  /*0ec0*/  LDC.64 R2, c[0x0][0x380] ;  /* 0x0000e000ff027b82 */ /* 0x000e620000000a00 */
[----:B0-----:R-:W-:-:S04]  /*0ed0*/  IMAD R5, R0, 0x40, R5 ;  /* 0x0000004000057824 */ /* 0x001fc800078e0205 */
[----:B-1----:R-:W-:-:S05]  /*0ee0*/  IMAD.WIDE R2, R5, 0x30, R2 ;  /* 0x0000003005027825 */ /* 0x002fca00078e0202 */
[----:B------:R-:W-:Y:S04]  /*0ef0*/  STG.E.64 desc[UR4][R2.64+0x18], RZ ;  /* 0x000018ff02007986 */ /* 0x000fe8000c101b04 */
[----:B------:R-:W-:Y:S04]  /*0f00*/  STG.E desc[UR4][R2.64+0x20], RZ ;  /* 0x000020ff02007986 */ /* 0x000fe8000c101904 */
[----:B------:R-:W-:Y:S01]  /*0f10*/  STG.E.64 desc[UR4][R2.64+0x28], RZ ;  /* 0x000028ff02007986 */ /* 0x000fe2000c101b04 */
[----:B------:R-:W-:Y:S05]  /*0f20*/  EXIT ;  /* 0x000000000000794d */ /* 0x000fea0003800000 */
.L_x_14:
        /* <DEDUP_REMOVED lines=13> */
.L_x_16:


//--------------------- .nv.global.init           --------------------------
	.section	.nv.global.init,"aw",@progbits
	.align	4
.nv.global.init:
	.type		mrg32k3aM1SubSeq,@object
	.size		mrg32k3aM1SubSeq,(mrg32k3aM2SubSeq - mrg32k3aM1SubSeq)
mrg32k3aM1SubSeq:
        /*0000*/ 	.byte	0x0b, 0xcc, 0xee, 0x04, 0x73, 0x29, 0x8b, 0x6f, 0xf6, 0x53, 0x03, 0xf6, 0x23, 0xf6, 0xea, 0xda
        /* <DEDUP_REMOVED lines=125> */
	.type		mrg32k3aM2SubSeq,@object
	.size		mrg32k3aM2SubSeq,(mrg32k3aM1 - mrg32k3aM2SubSeq)
mrg32k3aM2SubSeq:
        /* <DEDUP_REMOVED lines=126> */
	.type		mrg32k3aM1,@object
	.size		mrg32k3aM1,(mrg32k3aM1Seq - mrg32k3aM1)
mrg32k3aM1:
        /* <DEDUP_REMOVED lines=144> */
	.type		mrg32k3aM1Seq,@object
	.size		mrg32k3aM1Seq,(mrg32k3aM2 - mrg32k3aM1Seq)
mrg32k3aM1Seq:
        /* <DEDUP_REMOVED lines=144> */
	.type		mrg32k3aM2,@object
	.size		mrg32k3aM2,(mrg32k3aM2Seq - mrg32k3aM2)
mrg32k3aM2:
        /* <DEDUP_REMOVED lines=144> */
	.type		mrg32k3aM2Seq,@object
	.size		mrg32k3aM2Seq,(precalc_xorwow_matrix - mrg32k3aM2Seq)
mrg32k3aM2Seq:
        /* <DEDUP_REMOVED lines=144> */
	.type		precalc_xorwow_matrix,@object
	.size		precalc_xorwow_matrix,(precalc_xorwow_offset_matrix - precalc_xorwow_matrix)
precalc_xorwow_matrix:
        /* <DEDUP_REMOVED lines=6400> */
	.type		precalc_xorwow_offset_matrix,@object
	.size		precalc_xorwow_offset_matrix,(.L_1 - precalc_xorwow_offset_matrix)
precalc_xorwow_offset_matrix:
        /* <DEDUP_REMOVED lines=6400> */
.L_1:


//--------------------- .nv.shared.reserved.0     --------------------------
	.section	.nv.shared.reserved.0,"aw",@nobits
	.weak		__nv_reservedSMEM_offset_0_alias
	.size		__nv_reservedSMEM_offset_0_alias, 0, 64
	.other		__nv_reservedSMEM_offset_0_alias,@"STO_CUDA_RESERVED_SHARED STV_DEFAULT"
__nv_reservedSMEM_offset_0_alias:
	.zero		0
	.zero		64


//--------------------- .nv.constant0._Z8generateP17curandStateXORWOWiPj --------------------------
	.section	.nv.constant0._Z8generateP17curandStateXORWOWiPj,"a",@progbits
	.sectionflags	@""
	.align	4
.nv.constant0._Z8generateP17curandStateXORWOWiPj:
	.zero		920


//--------------------- .nv.constant0._Z5setupP17curandStateXORWOW --------------------------
	.section	.nv.constant0._Z5setupP17curandStateXORWOW,"a",@progbits
	.sectionflags	@""
	.align	4
.nv.constant0._Z5setupP17curandStateXORWOW:
	.zero		904


//--------------------- SYMBOLS --------------------------

	.type		.nv.reservedSmem.offset0,@object
	.size		.nv.reservedSmem.offset0,0x4
